	.target	sm_100a

	.elftype	@"ET_EXEC"


//--------------------- .note.nv.tkinfo           --------------------------
	.section	.note.nv.tkinfo,"",@"SHT_NOTE"
	.sectionflags	@"SHF_NOTE_NV_TKINFO"
	.tkinfo
        /*0018*/ 	.word	0x00000002
        /*0030*/ 	.string	""
        /*0030*/ 	.string	"ptxas"
        /*0030*/ 	.string	"Cuda compilation tools, release 13.0, V13.0.88"
        /*0030*/ 	.string	"Build cuda_13.0.r13.0/compiler.36424714_0"
        /*0030*/ 	.string	"-arch sm_100a -m 64 "



//--------------------- .note.nv.cuinfo           --------------------------
	.section	.note.nv.cuinfo,"",@"SHT_NOTE"
	.sectionflags	@"SHF_NOTE_NV_CUINFO"
        /*0018*/ 	.short	0x0002
        /*001a*/ 	.short	0x0064
        /*001c*/ 	.short	0x0082
	.zero		2


//--------------------- .nv.info                  --------------------------
	.section	.nv.info,"",@"SHT_CUDA_INFO"
	.align	4


	//----- nvinfo : EIATTR_REGCOUNT
	.align		4
        /*0000*/ 	.byte	0x04, 0x2f
        /*0002*/ 	.short	(.L_19 - .L_18)
	.align		4
.L_18:
        /*0004*/ 	.word	index@(_ZN7cutlass13device_kernelINS_4conv6kernel13ConvUniversalINS1_16ConvProblemShapeILNS1_8OperatorE0ELi3EEENS1_10collective14CollectiveConvINS1_47MainloopSm100TmaUmmaWarpSpecializedImplicitGemmILS5_0ELi8ELi3ELi1ELi2EN4cute5tupleIJNSA_1CILi1EEESD_SD_EEEEENSB_IJNSC_ILi128EEENSC_ILi64EEENSB_IJSH_EEEEEENS_6half_tESK_NSA_8TiledMMAINSA_8MMA_AtomIJNSA_20SM100_MMA_F16BF16_SSISK_SK_fLi128ELi64ELNSA_4UMMA5MajorE0ELSP_0ELNSO_7ScaleInE0ELSQ_0EEEEEENSA_6LayoutISE_NSB_IJNSC_ILi0EEESU_SU_EEEEENSB_IJNSA_10UnderscoreESX_SX_EEEEENS7_6detail27Sm100ImplicitGemmTileTraitsINSA_20SM90_TMA_LOAD_IM2COLENSA_14ComposedLayoutINSA_7SwizzleILi3ELi4ELi3EEENSA_18smem_ptr_flag_bitsILi16EEENST_INSB_IJNSC_ILi8EEESH_EEENSB_IJSH_SD_EEEEEEEvEENS11_INSA_13SM90_TMA_LOADES1C_vEEEENS_8epilogue10collective18CollectiveEpilogueINS1H_23Sm100TmaWarpSpecializedILi3ELi2ELi32ELb1ELb0EEEJSJ_NSB_IJNST_ISG_SD_EENST_INSC_ILi32EEESD_EEEEESK_NSB_IJNSB_IJllllEEESD_SU_EEESK_S1R_NS1H_6fusion15FusionCallbacksIS1L_NS1S_17LinearCombinationISK_fSK_fLNS_15FloatRoundStyleE2EEESJ_S1P_JEEENSA_5SM1004TMEM4LOAD26SM100_TMEM_LOAD_32dp32b32xES12_NS13_INS14_ILi2ELi4ELi3EEES17_NST_INSB_IJS18_S1N_EEENSB_IJS1N_SD_EEEEEEENSA_39AutoVectorizingCopyWithAssumedAlignmentILi128EEENSA_21SM90_TMA_STORE_IM2COLES26_S28_S28_EEEvvEEEEvNT_6ParamsE)
        /*0008*/ 	.word	0x0000007f


	//----- nvinfo : EIATTR_FRAME_SIZE
	.align		4
.L_19:
        /*000c*/ 	.byte	0x04, 0x11
        /*000e*/ 	.short	(.L_21 - .L_20)
	.align		4
.L_20:
        /*0010*/ 	.word	index@($__internal_2_$__cuda_sm10x_tcgen05_guardrail_trap_unallocated_columns_being_dealloced)
        /*0014*/ 	.word	0x00000008


	//----- nvinfo : EIATTR_FRAME_SIZE
	.align		4
.L_21:
        /*0018*/ 	.byte	0x04, 0x11
        /*001a*/ 	.short	(.L_23 - .L_22)
	.align		4
.L_22:
        /*001c*/ 	.word	index@($__internal_1_$__cuda_sm10x_tcgen05_guardrail_trap_phase_invalid_during_alloc)
        /*0020*/ 	.word	0x00000008


	//----- nvinfo : EIATTR_FRAME_SIZE
	.align		4
.L_23:
        /*0024*/ 	.byte	0x04, 0x11
        /*0026*/ 	.short	(.L_25 - .L_24)
	.align		4
.L_24:
        /*0028*/ 	.word	index@($__internal_0_$__cuda_sm10x_tcgen05_guardrail_trap_col_being_dealloced_not_returned_by_alloc)
        /*002c*/ 	.word	0x00000008


	//----- nvinfo : EIATTR_FRAME_SIZE
	.align		4
.L_25:
        /*0030*/ 	.byte	0x04, 0x11
        /*0032*/ 	.short	(.L_27 - .L_26)
	.align		4
.L_26:
        /*0034*/ 	.word	index@(_ZN7cutlass13device_kernelINS_4conv6kernel13ConvUniversalINS1_16ConvProblemShapeILNS1_8OperatorE0ELi3EEENS1_10collective14CollectiveConvINS1_47MainloopSm100TmaUmmaWarpSpecializedImplicitGemmILS5_0ELi8ELi3ELi1ELi2EN4cute5tupleIJNSA_1CILi1EEESD_SD_EEEEENSB_IJNSC_ILi128EEENSC_ILi64EEENSB_IJSH_EEEEEENS_6half_tESK_NSA_8TiledMMAINSA_8MMA_AtomIJNSA_20SM100_MMA_F16BF16_SSISK_SK_fLi128ELi64ELNSA_4UMMA5MajorE0ELSP_0ELNSO_7ScaleInE0ELSQ_0EEEEEENSA_6LayoutISE_NSB_IJNSC_ILi0EEESU_SU_EEEEENSB_IJNSA_10UnderscoreESX_SX_EEEEENS7_6detail27Sm100ImplicitGemmTileTraitsINSA_20SM90_TMA_LOAD_IM2COLENSA_14ComposedLayoutINSA_7SwizzleILi3ELi4ELi3EEENSA_18smem_ptr_flag_bitsILi16EEENST_INSB_IJNSC_ILi8EEESH_EEENSB_IJSH_SD_EEEEEEEvEENS11_INSA_13SM90_TMA_LOADES1C_vEEEENS_8epilogue10collective18CollectiveEpilogueINS1H_23Sm100TmaWarpSpecializedILi3ELi2ELi32ELb1ELb0EEEJSJ_NSB_IJNST_ISG_SD_EENST_INSC_ILi32EEESD_EEEEESK_NSB_IJNSB_IJllllEEESD_SU_EEESK_S1R_NS1H_6fusion15FusionCallbacksIS1L_NS1S_17LinearCombinationISK_fSK_fLNS_15FloatRoundStyleE2EEESJ_S1P_JEEENSA_5SM1004TMEM4LOAD26SM100_TMEM_LOAD_32dp32b32xES12_NS13_INS14_ILi2ELi4ELi3EEES17_NST_INSB_IJS18_S1N_EEENSB_IJS1N_SD_EEEEEEENSA_39AutoVectorizingCopyWithAssumedAlignmentILi128EEENSA_21SM90_TMA_STORE_IM2COLES26_S28_S28_EEEvvEEEEvNT_6ParamsE)
        /*0038*/ 	.word	0x00000008


	//----- nvinfo : EIATTR_MIN_STACK_SIZE
	.align		4
.L_27:
        /*003c*/ 	.byte	0x04, 0x12
        /*003e*/ 	.short	(.L_29 - .L_28)
	.align		4
.L_28:
        /*0040*/ 	.word	index@(_ZN7cutlass13device_kernelINS_4conv6kernel13ConvUniversalINS1_16ConvProblemShapeILNS1_8OperatorE0ELi3EEENS1_10collective14CollectiveConvINS1_47MainloopSm100TmaUmmaWarpSpecializedImplicitGemmILS5_0ELi8ELi3ELi1ELi2EN4cute5tupleIJNSA_1CILi1EEESD_SD_EEEEENSB_IJNSC_ILi128EEENSC_ILi64EEENSB_IJSH_EEEEEENS_6half_tESK_NSA_8TiledMMAINSA_8MMA_AtomIJNSA_20SM100_MMA_F16BF16_SSISK_SK_fLi128ELi64ELNSA_4UMMA5MajorE0ELSP_0ELNSO_7ScaleInE0ELSQ_0EEEEEENSA_6LayoutISE_NSB_IJNSC_ILi0EEESU_SU_EEEEENSB_IJNSA_10UnderscoreESX_SX_EEEEENS7_6detail27Sm100ImplicitGemmTileTraitsINSA_20SM90_TMA_LOAD_IM2COLENSA_14ComposedLayoutINSA_7SwizzleILi3ELi4ELi3EEENSA_18smem_ptr_flag_bitsILi16EEENST_INSB_IJNSC_ILi8EEESH_EEENSB_IJSH_SD_EEEEEEEvEENS11_INSA_13SM90_TMA_LOADES1C_vEEEENS_8epilogue10collective18CollectiveEpilogueINS1H_23Sm100TmaWarpSpecializedILi3ELi2ELi32ELb1ELb0EEEJSJ_NSB_IJNST_ISG_SD_EENST_INSC_ILi32EEESD_EEEEESK_NSB_IJNSB_IJllllEEESD_SU_EEESK_S1R_NS1H_6fusion15FusionCallbacksIS1L_NS1S_17LinearCombinationISK_fSK_fLNS_15FloatRoundStyleE2EEESJ_S1P_JEEENSA_5SM1004TMEM4LOAD26SM100_TMEM_LOAD_32dp32b32xES12_NS13_INS14_ILi2ELi4ELi3EEES17_NST_INSB_IJS18_S1N_EEENSB_IJS1N_SD_EEEEEEENSA_39AutoVectorizingCopyWithAssumedAlignmentILi128EEENSA_21SM90_TMA_STORE_IM2COLES26_S28_S28_EEEvvEEEEvNT_6ParamsE)
        /*0044*/ 	.word	0x00000008
.L_29:


//--------------------- .nv.compat                --------------------------
	.section	.nv.compat,"",@"SHT_CUDA_COMPAT_INFO"
	.align	4
        /*0000*/ 	.byte	0x02, 0x09, 0x01, 0x00, 0x02, 0x02, 0x02, 0x00, 0x02, 0x05, 0x05, 0x00, 0x03, 0x07, 0x01, 0x01
        /*0010*/ 	.byte	0x02, 0x03, 0x01, 0x00, 0x02, 0x06, 0x01, 0x00, 0x04, 0x0b, 0x08, 0x00, 0x09, 0x00, 0x00, 0x00
        /*0020*/ 	.byte	0x00, 0x00, 0x00, 0x00


//--------------------- .nv.info._ZN7cutlass13device_kernelINS_4conv6kernel13ConvUniversalINS1_16ConvProblemShapeILNS1_8OperatorE0ELi3EEENS1_10collective14CollectiveConvINS1_47MainloopSm100TmaUmmaWarpSpecializedImplicitGemmILS5_0ELi8ELi3ELi1ELi2EN4cute5tupleIJNSA_1CILi1EEESD_SD_EEEEENSB_IJNSC_ILi128EEENSC_ILi64EEENSB_IJSH_EEEEEENS_6half_tESK_NSA_8TiledMMAINSA_8MMA_AtomIJNSA_20SM100_MMA_F16BF16_SSISK_SK_fLi128ELi64ELNSA_4UMMA5MajorE0ELSP_0ELNSO_7ScaleInE0ELSQ_0EEEEEENSA_6LayoutISE_NSB_IJNSC_ILi0EEESU_SU_EEEEENSB_IJNSA_10UnderscoreESX_SX_EEEEENS7_6detail27Sm100ImplicitGemmTileTraitsINSA_20SM90_TMA_LOAD_IM2COLENSA_14ComposedLayoutINSA_7SwizzleILi3ELi4ELi3EEENSA_18smem_ptr_flag_bitsILi16EEENST_INSB_IJNSC_ILi8EEESH_EEENSB_IJSH_SD_EEEEEEEvEENS11_INSA_13SM90_TMA_LOADES1C_vEEEENS_8epilogue10collective18CollectiveEpilogueINS1H_23Sm100TmaWarpSpecializedILi3ELi2ELi32ELb1ELb0EEEJSJ_NSB_IJNST_ISG_SD_EENST_INSC_ILi32EEESD_EEEEESK_NSB_IJNSB_IJllllEEESD_SU_EEESK_S1R_NS1H_6fusion15FusionCallbacksIS1L_NS1S_17LinearCombinationISK_fSK_fLNS_15FloatRoundStyleE2EEESJ_S1P_JEEENSA_5SM1004TMEM4LOAD26SM100_TMEM_LOAD_32dp32b32xES12_NS13_INS14_ILi2ELi4ELi3EEES17_NST_INSB_IJS18_S1N_EEENSB_IJS1N_SD_EEEEEEENSA_39AutoVectorizingCopyWithAssumedAlignmentILi128EEENSA_21SM90_TMA_STORE_IM2COLES26_S28_S28_EEEvvEEEEvNT_6ParamsE --------------------------
	.section	.nv.info._ZN7cutlass13device_kernelINS_4conv6kernel13ConvUniversalINS1_16ConvProblemShapeILNS1_8OperatorE0ELi3EEENS1_10collective14CollectiveConvINS1_47MainloopSm100TmaUmmaWarpSpecializedImplicitGemmILS5_0ELi8ELi3ELi1ELi2EN4cute5tupleIJNSA_1CILi1EEESD_SD_EEEEENSB_IJNSC_ILi128EEENSC_ILi64EEENSB_IJSH_EEEEEENS_6half_tESK_NSA_8TiledMMAINSA_8MMA_AtomIJNSA_20SM100_MMA_F16BF16_SSISK_SK_fLi128ELi64ELNSA_4UMMA5MajorE0ELSP_0ELNSO_7ScaleInE0ELSQ_0EEEEEENSA_6LayoutISE_NSB_IJNSC_ILi0EEESU_SU_EEEEENSB_IJNSA_10UnderscoreESX_SX_EEEEENS7_6detail27Sm100ImplicitGemmTileTraitsINSA_20SM90_TMA_LOAD_IM2COLENSA_14ComposedLayoutINSA_7SwizzleILi3ELi4ELi3EEENSA_18smem_ptr_flag_bitsILi16EEENST_INSB_IJNSC_ILi8EEESH_EEENSB_IJSH_SD_EEEEEEEvEENS11_INSA_13SM90_TMA_LOADES1C_vEEEENS_8epilogue10collective18CollectiveEpilogueINS1H_23Sm100TmaWarpSpecializedILi3ELi2ELi32ELb1ELb0EEEJSJ_NSB_IJNST_ISG_SD_EENST_INSC_ILi32EEESD_EEEEESK_NSB_IJNSB_IJllllEEESD_SU_EEESK_S1R_NS1H_6fusion15FusionCallbacksIS1L_NS1S_17LinearCombinationISK_fSK_fLNS_15FloatRoundStyleE2EEESJ_S1P_JEEENSA_5SM1004TMEM4LOAD26SM100_TMEM_LOAD_32dp32b32xES12_NS13_INS14_ILi2ELi4ELi3EEES17_NST_INSB_IJS18_S1N_EEENSB_IJS1N_SD_EEEEEEENSA_39AutoVectorizingCopyWithAssumedAlignmentILi128EEENSA_21SM90_TMA_STORE_IM2COLES26_S28_S28_EEEvvEEEEvNT_6ParamsE,"",@"SHT_CUDA_INFO"
	.sectionflags	@""
	.align	4


	//----- nvinfo : EIATTR_CUDA_API_VERSION
	.align		4
        /*0000*/ 	.byte	0x04, 0x37
        /*0002*/ 	.short	(.L_31 - .L_30)
.L_30:
        /*0004*/ 	.word	0x00000082


	//----- nvinfo : EIATTR_KPARAM_INFO
	.align		4
.L_31:
        /*0008*/ 	.byte	0x04, 0x17
        /*000a*/ 	.short	(.L_33 - .L_32)
.L_32:
        /*000c*/ 	.word	0x00000000
        /*0010*/ 	.short	0x0000
        /*0012*/ 	.short	0x0000
        /*0014*/ 	.byte	0x00, 0xf0, 0x01, 0x24


	//----- nvinfo : EIATTR_AT_ENTRY_FRAGMENTS
	.align		4
.L_33:
        /*0018*/ 	.byte	0x04, 0x4f
        /*001a*/ 	.short	(.L_35 - .L_34)


	//   ....[0]....
.L_34:
        /*001c*/ 	.word	0x00000006


	//----- nvinfo : EIATTR_RESERVED_SMEM_USED
	.align		4
.L_35:
        /*0020*/ 	.byte	0x01, 0x41
	.zero		2


	//----- nvinfo : EIATTR_SPARSE_MMA_MASK
	.align		4
        /*0024*/ 	.byte	0x03, 0x50
        /*0026*/ 	.short	0x0000


	//----- nvinfo : EIATTR_TCGEN05_1CTA_USED
	.align		4
        /*0028*/ 	.byte	0x01, 0x51
	.zero		2


	//----- nvinfo : EIATTR_MAXREG_COUNT
	.align		4
        /*002c*/ 	.byte	0x03, 0x1b
        /*002e*/ 	.short	0x00ff


	//----- nvinfo : EIATTR_NUM_BARRIERS
	.align		4
        /*0030*/ 	.byte	0x02, 0x4c
        /*0032*/ 	.byte	0x07
	.zero		1


	//----- nvinfo : EIATTR_EXTERNS
	.align		4
        /*0034*/ 	.byte	0x04, 0x0f
        /*0036*/ 	.short	(.L_37 - .L_36)


	//   ....[0]....
	.align		4
.L_36:
        /*0038*/ 	.word	index@(__assertfail)


	//----- nvinfo : EIATTR_MERCURY_ISA_VERSION
	.align		4
.L_37:
        /*003c*/ 	.byte	0x03, 0x5f
        /*003e*/ 	.short	0x0101


	//----- nvinfo : EIATTR_INT_WARP_WIDE_INSTR_OFFSETS
	.align		4
        /*0040*/ 	.byte	0x04, 0x31
        /*0042*/ 	.short	(.L_39 - .L_38)


	//   ....[0]....
.L_38:
        /*0044*/ 	.word	0x00003ea0


	//   ....[1]....
        /*0048*/ 	.word	0x00003ec0


	//   ....[2]....
        /*004c*/ 	.word	0x00003ef0


	//   ....[3]....
        /*0050*/ 	.word	0x00004bf0


	//   ....[4]....
        /*0054*/ 	.word	0x00004d10


	//   ....[5]....
        /*0058*/ 	.word	0x00004ec0


	//   ....[6]....
        /*005c*/ 	.word	0x00004f20


	//----- nvinfo : EIATTR_COOP_GROUP_MASK_REGIDS
	.align		4
.L_39:
        /*0060*/ 	.byte	0x04, 0x29
        /*0062*/ 	.short	(.L_41 - .L_40)


	//   ....[0]....
.L_40:
        /*0064*/ 	.word	0xffffffff


	//   ....[1]....
        /*0068*/ 	.word	0xffffffff


	//   ....[2]....
        /*006c*/ 	.word	0xffffffff


	//   ....[3]....
        /*0070*/ 	.word	0xffffffff


	//   ....[4]....
        /*0074*/ 	.word	0xffffffff


	//   ....[5]....
        /*0078*/ 	.word	0xffffffff


	//   ....[6]....
        /*007c*/ 	.word	0xffffffff


	//   ....[7]....
        /*0080*/ 	.word	0xffffffff


	//   ....[8]....
        /*0084*/ 	.word	0xffffffff


	//   ....[9]....
        /*0088*/ 	.word	0xffffffff


	//   ....[10]....
        /*008c*/ 	.word	0xffffffff


	//   ....[11]....
        /*0090*/ 	.word	0xffffffff


	//----- nvinfo : EIATTR_COOP_GROUP_INSTR_OFFSETS
	.align		4
.L_41:
        /*0094*/ 	.byte	0x04, 0x28
        /*0096*/ 	.short	(.L_43 - .L_42)


	//   ....[0]....
.L_42:
        /*0098*/ 	.word	0x00000090


	//   ....[1]....
        /*009c*/ 	.word	0x00000520


	//   ....[2]....
        /*00a0*/ 	.word	0x00000710


	//   ....[3]....
        /*00a4*/ 	.word	0x00000890


	//   ....[4]....
        /*00a8*/ 	.word	0x00000990


	//   ....[5]....
        /*00ac*/ 	.word	0x00000ae0


	//   ....[6]....
        /*00b0*/ 	.word	0x00002300


	//   ....[7]....
        /*00b4*/ 	.word	0x000031e0


	//   ....[8]....
        /*00b8*/ 	.word	0x000033f0


	//   ....[9]....
        /*00bc*/ 	.word	0x00003420


	//   ....[10]....
        /*00c0*/ 	.word	0x00003d80


	//   ....[11]....
        /*00c4*/ 	.word	0x00003fc0


	//----- nvinfo : EIATTR_VRC_CTA_INIT_COUNT
	.align		4
.L_43:
        /*00c8*/ 	.byte	0x02, 0x4a
        /*00ca*/ 	.byte	0x80
	.zero		1


	//----- nvinfo : EIATTR_SYSCALL_OFFSETS
	.align		4
        /*00cc*/ 	.byte	0x04, 0x46
        /*00ce*/ 	.short	(.L_45 - .L_44)


	//   ....[0]....
.L_44:
        /*00d0*/ 	.word	0x00005c80


	//   ....[1]....
        /*00d4*/ 	.word	0x00005d70


	//   ....[2]....
        /*00d8*/ 	.word	0x00006750


	//   ....[3]....
        /*00dc*/ 	.word	0x00007470


	//----- nvinfo : EIATTR_MBARRIER_INSTR_OFFSETS
	.align		4
.L_45:
        /*00e0*/ 	.byte	0x04, 0x39
        /*00e2*/ 	.short	(.L_47 - .L_46)


	//   ....[0]....
.L_46:
        /*00e4*/ 	.word	0x00000600
        /*00e8*/ 	.word	0x000000ff
        /*00ec*/ 	.word	0x00000000
        /*00f0*/ 	.short	0x0100
        /*00f2*/ 	.byte	0x04
	.zero		1


	//   ....[1]....
        /*00f4*/ 	.word	0x00000610
        /*00f8*/ 	.word	0x000000ff
        /*00fc*/ 	.word	0x00000040
        /*0100*/ 	.short	0x0100
        /*0102*/ 	.byte	0x04
	.zero		1


	//   ....[2]....
        /*0104*/ 	.word	0x00000620
        /*0108*/ 	.word	0x000000ff
        /*010c*/ 	.word	0x00000008
        /*0110*/ 	.short	0x0100
        /*0112*/ 	.byte	0x04
	.zero		1


	//   ....[3]....
        /*0114*/ 	.word	0x00000630
        /*0118*/ 	.word	0x000000ff
        /*011c*/ 	.word	0x00000048
        /*0120*/ 	.short	0x0100
        /*0122*/ 	.byte	0x04
	.zero		1


	//   ....[4]....
        /*0124*/ 	.word	0x00000640
        /*0128*/ 	.word	0x000000ff
        /*012c*/ 	.word	0x00000010
        /*0130*/ 	.short	0x0100
        /*0132*/ 	.byte	0x04
	.zero		1


	//   ....[5]....
        /*0134*/ 	.word	0x00000650
        /*0138*/ 	.word	0x000000ff
        /*013c*/ 	.word	0x00000050
        /*0140*/ 	.short	0x0100
        /*0142*/ 	.byte	0x04
	.zero		1


	//   ....[6]....
        /*0144*/ 	.word	0x00000660
        /*0148*/ 	.word	0x000000ff
        /*014c*/ 	.word	0x00000018
        /*0150*/ 	.short	0x0100
        /*0152*/ 	.byte	0x04
	.zero		1


	//   ....[7]....
        /*0154*/ 	.word	0x00000670
        /*0158*/ 	.word	0x000000ff
        /*015c*/ 	.word	0x00000058
        /*0160*/ 	.short	0x0100
        /*0162*/ 	.byte	0x04
	.zero		1


	//   ....[8]....
        /*0164*/ 	.word	0x00000680
        /*0168*/ 	.word	0x000000ff
        /*016c*/ 	.word	0x00000020
        /*0170*/ 	.short	0x0100
        /*0172*/ 	.byte	0x04
	.zero		1


	//   ....[9]....
        /*0174*/ 	.word	0x00000690
        /*0178*/ 	.word	0x000000ff
        /*017c*/ 	.word	0x00000060
        /*0180*/ 	.short	0x0100
        /*0182*/ 	.byte	0x04
	.zero		1


	//   ....[10]....
        /*0184*/ 	.word	0x000006a0
        /*0188*/ 	.word	0x000000ff
        /*018c*/ 	.word	0x00000028
        /*0190*/ 	.short	0x0100
        /*0192*/ 	.byte	0x04
	.zero		1


	//   ....[11]....
        /*0194*/ 	.word	0x000006b0
        /*0198*/ 	.word	0x000000ff
        /*019c*/ 	.word	0x00000068
        /*01a0*/ 	.short	0x0100
        /*01a2*/ 	.byte	0x04
	.zero		1


	//   ....[12]....
        /*01a4*/ 	.word	0x000006c0
        /*01a8*/ 	.word	0x000000ff
        /*01ac*/ 	.word	0x00000030
        /*01b0*/ 	.short	0x0100
        /*01b2*/ 	.byte	0x04
	.zero		1


	//   ....[13]....
        /*01b4*/ 	.word	0x000006d0
        /*01b8*/ 	.word	0x000000ff
        /*01bc*/ 	.word	0x00000070
        /*01c0*/ 	.short	0x0100
        /*01c2*/ 	.byte	0x04
	.zero		1


	//   ....[14]....
        /*01c4*/ 	.word	0x000006e0
        /*01c8*/ 	.word	0x000000ff
        /*01cc*/ 	.word	0x00000038
        /*01d0*/ 	.short	0x0100
        /*01d2*/ 	.byte	0x04
	.zero		1


	//   ....[15]....
        /*01d4*/ 	.word	0x000006f0
        /*01d8*/ 	.word	0x000000ff
        /*01dc*/ 	.word	0x00000078
        /*01e0*/ 	.short	0x0100
        /*01e2*/ 	.byte	0x04
	.zero		1


	//   ....[16]....
        /*01e4*/ 	.word	0x00000820
        /*01e8*/ 	.word	0x000000ff
        /*01ec*/ 	.word	0x00000080
        /*01f0*/ 	.short	0x0100
        /*01f2*/ 	.byte	0x04
	.zero		1


	//   ....[17]....
        /*01f4*/ 	.word	0x00000830
        /*01f8*/ 	.word	0x000000ff
        /*01fc*/ 	.word	0x00000098
        /*0200*/ 	.short	0x0100
        /*0202*/ 	.byte	0x04
	.zero		1


	//   ....[18]....
        /*0204*/ 	.word	0x00000840
        /*0208*/ 	.word	0x000000ff
        /*020c*/ 	.word	0x00000088
        /*0210*/ 	.short	0x0100
        /*0212*/ 	.byte	0x04
	.zero		1


	//   ....[19]....
        /*0214*/ 	.word	0x00000850
        /*0218*/ 	.word	0x000000ff
        /*021c*/ 	.word	0x000000a0
        /*0220*/ 	.short	0x0100
        /*0222*/ 	.byte	0x04
	.zero		1


	//   ....[20]....
        /*0224*/ 	.word	0x00000860
        /*0228*/ 	.word	0x000000ff
        /*022c*/ 	.word	0x00000090
        /*0230*/ 	.short	0x0100
        /*0232*/ 	.byte	0x04
	.zero		1


	//   ....[21]....
        /*0234*/ 	.word	0x00000870
        /*0238*/ 	.word	0x000000ff
        /*023c*/ 	.word	0x000000a8
        /*0240*/ 	.short	0x0100
        /*0242*/ 	.byte	0x04
	.zero		1


	//   ....[22]....
        /*0244*/ 	.word	0x00000960
        /*0248*/ 	.word	0x000000ff
        /*024c*/ 	.word	0x000000b0
        /*0250*/ 	.short	0x0100
        /*0252*/ 	.byte	0x06
	.zero		1


	//   ....[23]....
        /*0254*/ 	.word	0x00000970
        /*0258*/ 	.word	0x000000ff
        /*025c*/ 	.word	0x000000b8
        /*0260*/ 	.short	0x0100
        /*0262*/ 	.byte	0x06
	.zero		1


	//   ....[24]....
        /*0264*/ 	.word	0x00000ab0
        /*0268*/ 	.word	0x000000ff
        /*026c*/ 	.word	0x000000c0
        /*0270*/ 	.short	0x0100
        /*0272*/ 	.byte	0x06
	.zero		1


	//   ....[25]....
        /*0274*/ 	.word	0x00000ac0
        /*0278*/ 	.word	0x000000ff
        /*027c*/ 	.word	0x000000c8
        /*0280*/ 	.short	0x0100
        /*0282*/ 	.byte	0x06
	.zero		1


	//   ....[26]....
        /*0284*/ 	.word	0x00000c10
        /*0288*/ 	.word	0x000000ff
        /*028c*/ 	.word	0x000000d0
        /*0290*/ 	.short	0x0100
        /*0292*/ 	.byte	0x04
	.zero		1


	//   ....[27]....
        /*0294*/ 	.word	0x00000c20
        /*0298*/ 	.word	0x000000ff
        /*029c*/ 	.word	0x000000e0
        /*02a0*/ 	.short	0x0100
        /*02a2*/ 	.byte	0x04
	.zero		1


	//   ....[28]....
        /*02a4*/ 	.word	0x00000c30
        /*02a8*/ 	.word	0x000000ff
        /*02ac*/ 	.word	0x000000d8
        /*02b0*/ 	.short	0x0100
        /*02b2*/ 	.byte	0x04
	.zero		1


	//   ....[29]....
        /*02b4*/ 	.word	0x00000c40
        /*02b8*/ 	.word	0x000000ff
        /*02bc*/ 	.word	0x000000e8
        /*02c0*/ 	.short	0x0100
        /*02c2*/ 	.byte	0x04
	.zero		1


	//   ....[30]....
        /*02c4*/ 	.word	0x000015c0
        /*02c8*/ 	.word	0x000000ff
        /*02cc*/ 	.word	0x00000040
        /*02d0*/ 	.short	0x010a
        /*02d2*/ 	.byte	0x04
	.zero		1


	//   ....[31]....
        /*02d4*/ 	.word	0x000018d0
        /*02d8*/ 	.word	0x000000ff
        /*02dc*/ 	.word	0x00000040
        /*02e0*/ 	.short	0x010a
        /*02e2*/ 	.byte	0x09
	.zero		1


	//   ....[32]....
        /*02e4*/ 	.word	0x00001a40
        /*02e8*/ 	.word	0x000000ff
        /*02ec*/ 	.word	0x00000040
        /*02f0*/ 	.short	0x010a
        /*02f2*/ 	.byte	0x08
	.zero		1


	//   ....[33]....
        /*02f4*/ 	.word	0x00001c60
        /*02f8*/ 	.word	0x000000ff
        /*02fc*/ 	.word	0x000000b8
        /*0300*/ 	.short	0x0101
        /*0302*/ 	.byte	0x1e
	.zero		1


	//   ....[34]....
        /*0304*/ 	.word	0x00001c90
        /*0308*/ 	.word	0x000000ff
        /*030c*/ 	.word	0x00000040
        /*0310*/ 	.short	0x010a
        /*0312*/ 	.byte	0x04
	.zero		1


	//   ....[35]....
        /*0314*/ 	.word	0x00001f70
        /*0318*/ 	.word	0x000000ff
        /*031c*/ 	.word	0x00000040
        /*0320*/ 	.short	0x010a
        /*0322*/ 	.byte	0x09
	.zero		1


	//   ....[36]....
        /*0324*/ 	.word	0x000020e0
        /*0328*/ 	.word	0x000000ff
        /*032c*/ 	.word	0x00000040
        /*0330*/ 	.short	0x010a
        /*0332*/ 	.byte	0x08
	.zero		1


	//   ....[37]....
        /*0334*/ 	.word	0x00002310
        /*0338*/ 	.word	0x000000ff
        /*033c*/ 	.word	0x000000c0
        /*0340*/ 	.short	0x010a
        /*0342*/ 	.byte	0x1e
	.zero		1


	//   ....[38]....
        /*0344*/ 	.word	0x000023d0
        /*0348*/ 	.word	0x000000ff
        /*034c*/ 	.word	0x00000000
        /*0350*/ 	.short	0x0101
        /*0352*/ 	.byte	0x04
	.zero		1


	//   ....[39]....
        /*0354*/ 	.word	0x000029d0
        /*0358*/ 	.word	0x000000ff
        /*035c*/ 	.word	0x00000000
        /*0360*/ 	.short	0x010a
        /*0362*/ 	.byte	0x04
	.zero		1


	//   ....[40]....
        /*0364*/ 	.word	0x00002a70
        /*0368*/ 	.word	0x000000ff
        /*036c*/ 	.word	0x00000000
        /*0370*/ 	.short	0x010a
        /*0372*/ 	.byte	0x05
	.zero		1


	//   ....[41]....
        /*0374*/ 	.word	0x00002b10
        /*0378*/ 	.word	0x000000ff
        /*037c*/ 	.word	0x00000000
        /*0380*/ 	.short	0x010a
        /*0382*/ 	.byte	0x05
	.zero		1


	//   ....[42]....
        /*0384*/ 	.word	0x00002bb0
        /*0388*/ 	.word	0x000000ff
        /*038c*/ 	.word	0x00000000
        /*0390*/ 	.short	0x010a
        /*0392*/ 	.byte	0x05
	.zero		1


	//   ....[43]....
        /*0394*/ 	.word	0x00002c50
        /*0398*/ 	.word	0x000000ff
        /*039c*/ 	.word	0x00000000
        /*03a0*/ 	.short	0x010a
        /*03a2*/ 	.byte	0x05
	.zero		1


	//   ....[44]....
        /*03a4*/ 	.word	0x00002cf0
        /*03a8*/ 	.word	0x000000ff
        /*03ac*/ 	.word	0x00000000
        /*03b0*/ 	.short	0x010a
        /*03b2*/ 	.byte	0x05
	.zero		1


	//   ....[45]....
        /*03b4*/ 	.word	0x00002d90
        /*03b8*/ 	.word	0x000000ff
        /*03bc*/ 	.word	0x00000000
        /*03c0*/ 	.short	0x010a
        /*03c2*/ 	.byte	0x05
	.zero		1


	//   ....[46]....
        /*03c4*/ 	.word	0x00002e40
        /*03c8*/ 	.word	0x00000000
        /*03cc*/ 	.word	0x00000000
        /*03d0*/ 	.short	0x010a
        /*03d2*/ 	.byte	0xff
	.zero		1


	//   ....[47]....
        /*03d4*/ 	.word	0x00002f90
        /*03d8*/ 	.word	0x000000ff
        /*03dc*/ 	.word	0x000000c8
        /*03e0*/ 	.short	0x010a
        /*03e2*/ 	.byte	0x04
	.zero		1


	//   ....[48]....
        /*03e4*/ 	.word	0x00003030
        /*03e8*/ 	.word	0x000000ff
        /*03ec*/ 	.word	0x000000c0
        /*03f0*/ 	.short	0x010a
        /*03f2*/ 	.byte	0x04
	.zero		1


	//   ....[49]....
        /*03f4*/ 	.word	0x000030d0
        /*03f8*/ 	.word	0x000000ff
        /*03fc*/ 	.word	0x00000000
        /*0400*/ 	.short	0x0101
        /*0402*/ 	.byte	0x05
	.zero		1


	//   ....[50]....
        /*0404*/ 	.word	0x00003110
        /*0408*/ 	.word	0x000000ff
        /*040c*/ 	.word	0x000000c8
        /*0410*/ 	.short	0x0106
        /*0412*/ 	.byte	0x04
	.zero		1


	//   ....[51]....
        /*0414*/ 	.word	0x00003150
        /*0418*/ 	.word	0x00000000
        /*041c*/ 	.word	0x000000c8
        /*0420*/ 	.short	0x010a
        /*0422*/ 	.byte	0xff
	.zero		1


	//   ....[52]....
        /*0424*/ 	.word	0x000036c0
        /*0428*/ 	.word	0x000000ff
        /*042c*/ 	.word	0x000000c0
        /*0430*/ 	.short	0x010a
        /*0432*/ 	.byte	0x14
	.zero		1


	//   ....[53]....
        /*0434*/ 	.word	0x00003770
        /*0438*/ 	.word	0x000000ff
        /*043c*/ 	.word	0x00000000
        /*0440*/ 	.short	0x0101
        /*0442*/ 	.byte	0x19
	.zero		1


	//   ....[54]....
        /*0444*/ 	.word	0x00003780
        /*0448*/ 	.word	0x000000ff
        /*044c*/ 	.word	0x000000e0
        /*0450*/ 	.short	0x010a
        /*0452*/ 	.byte	0x18
	.zero		1


	//   ....[55]....
        /*0454*/ 	.word	0x00003820
        /*0458*/ 	.word	0x000000ff
        /*045c*/ 	.word	0x00000000
        /*0460*/ 	.short	0x010a
        /*0462*/ 	.byte	0x04
	.zero		1


	//   ....[56]....
        /*0464*/ 	.word	0x00003880
        /*0468*/ 	.word	0x000000ff
        /*046c*/ 	.word	0x00000000
        /*0470*/ 	.short	0x010a
        /*0472*/ 	.byte	0x12
	.zero		1


	//   ....[57]....
        /*0474*/ 	.word	0x000039d0
        /*0478*/ 	.word	0x000000ff
        /*047c*/ 	.word	0x00000000
        /*0480*/ 	.short	0x010a
        /*0482*/ 	.byte	0x05
	.zero		1


	//   ....[58]....
        /*0484*/ 	.word	0x00003cd0
        /*0488*/ 	.word	0x000000ff
        /*048c*/ 	.word	0x00000000
        /*0490*/ 	.short	0x010a
        /*0492*/ 	.byte	0x04
	.zero		1


	//   ....[59]....
        /*0494*/ 	.word	0x00003d60
        /*0498*/ 	.word	0x000000ff
        /*049c*/ 	.word	0x00000000
        /*04a0*/ 	.short	0x010a
        /*04a2*/ 	.byte	0x04
	.zero		1


	//   ....[60]....
        /*04a4*/ 	.word	0x000042b0
        /*04a8*/ 	.word	0x000000ff
        /*04ac*/ 	.word	0x000000c0
        /*04b0*/ 	.short	0x010a
        /*04b2*/ 	.byte	0x18
	.zero		1


	//   ....[61]....
        /*04b4*/ 	.word	0x00004350
        /*04b8*/ 	.word	0x000000ff
        /*04bc*/ 	.word	0x00000000
        /*04c0*/ 	.short	0x0101
        /*04c2*/ 	.byte	0x24
	.zero		1


	//   ....[62]....
        /*04c4*/ 	.word	0x00004880
        /*04c8*/ 	.word	0x000000ff
        /*04cc*/ 	.word	0x000000b8
        /*04d0*/ 	.short	0x010a
        /*04d2*/ 	.byte	0x18
	.zero		1


	//   ....[63]....
        /*04d4*/ 	.word	0x00004a50
        /*04d8*/ 	.word	0x000000ff
        /*04dc*/ 	.word	0x00000098
        /*04e0*/ 	.short	0x010a
        /*04e2*/ 	.byte	0x07
	.zero		1


	//   ....[64]....
        /*04e4*/ 	.word	0x00004da0
        /*04e8*/ 	.word	0x000000ff
        /*04ec*/ 	.word	0x00000080
        /*04f0*/ 	.short	0x010b
        /*04f2*/ 	.byte	0x07
	.zero		1


	//   ....[65]....
        /*04f4*/ 	.word	0x00004db0
        /*04f8*/ 	.word	0x000000ff
        /*04fc*/ 	.word	0x00000000
        /*0500*/ 	.short	0x0101
        /*0502*/ 	.byte	0x06
	.zero		1


	//   ....[66]....
        /*0504*/ 	.word	0x00004dc0
        /*0508*/ 	.word	0x000000ff
        /*050c*/ 	.word	0x00000098
        /*0510*/ 	.short	0x010a
        /*0512*/ 	.byte	0x04
	.zero		1


	//   ....[67]....
        /*0514*/ 	.word	0x00004fe0
        /*0518*/ 	.word	0x000000ff
        /*051c*/ 	.word	0x00000080
        /*0520*/ 	.short	0x010b
        /*0522*/ 	.byte	0x04
	.zero		1


	//   ....[68]....
        /*0524*/ 	.word	0x00004ff0
        /*0528*/ 	.word	0x000000ff
        /*052c*/ 	.word	0x00000000
        /*0530*/ 	.short	0x0101
        /*0532*/ 	.byte	0x05
	.zero		1


	//   ....[69]....
        /*0534*/ 	.word	0x00005040
        /*0538*/ 	.word	0x000000ff
        /*053c*/ 	.word	0x00000000
        /*0540*/ 	.short	0x010a
        /*0542*/ 	.byte	0x04
	.zero		1


	//   ....[70]....
        /*0544*/ 	.word	0x00005110
        /*0548*/ 	.word	0x00000002
        /*054c*/ 	.word	0x00000000
        /*0550*/ 	.short	0x010a
        /*0552*/ 	.byte	0xff
	.zero		1


	//   ....[71]....
        /*0554*/ 	.word	0x00005180
        /*0558*/ 	.word	0x00000004
        /*055c*/ 	.word	0x00000000
        /*0560*/ 	.short	0x010a
        /*0562*/ 	.byte	0xff
	.zero		1


	//   ....[72]....
        /*0564*/ 	.word	0x00005530
        /*0568*/ 	.word	0x000000ff
        /*056c*/ 	.word	0x000000c0
        /*0570*/ 	.short	0x010a
        /*0572*/ 	.byte	0x31
	.zero		1


	//   ....[73]....
        /*0574*/ 	.word	0x00005600
        /*0578*/ 	.word	0x000000ff
        /*057c*/ 	.word	0x00000000
        /*0580*/ 	.short	0x0101
        /*0582*/ 	.byte	0x04
	.zero		1


	//   ....[74]....
        /*0584*/ 	.word	0x000061e0
        /*0588*/ 	.word	0x00000000
        /*058c*/ 	.word	0x00000080
        /*0590*/ 	.short	0x010a
        /*0592*/ 	.byte	0xff
	.zero		1


	//   ....[75]....
        /*0594*/ 	.word	0x000062d0
        /*0598*/ 	.word	0x00000066
        /*059c*/ 	.word	0x000000d0
        /*05a0*/ 	.short	0x010a
        /*05a2*/ 	.byte	0xff
	.zero		1


	//   ....[76]....
        /*05a4*/ 	.word	0x00006500
        /*05a8*/ 	.word	0x00000000
        /*05ac*/ 	.word	0x00000080
        /*05b0*/ 	.short	0x010a
        /*05b2*/ 	.byte	0xff
	.zero		1


	//   ....[77]....
        /*05b4*/ 	.word	0x00006630
        /*05b8*/ 	.word	0x00000066
        /*05bc*/ 	.word	0x000000d0
        /*05c0*/ 	.short	0x010a
        /*05c2*/ 	.byte	0xff
	.zero		1


	//   ....[78]....
        /*05c4*/ 	.word	0x000071b0
        /*05c8*/ 	.word	0x00000000
        /*05cc*/ 	.word	0x00000000
        /*05d0*/ 	.short	0x0101
        /*05d2*/ 	.byte	0xff
	.zero		1


	//   ....[79]....
        /*05d4*/ 	.word	0x000071c0
        /*05d8*/ 	.word	0x00000003
        /*05dc*/ 	.word	0x00000080
        /*05e0*/ 	.short	0x010a
        /*05e2*/ 	.byte	0xff
	.zero		1


	//   ....[80]....
        /*05e4*/ 	.word	0x00007290
        /*05e8*/ 	.word	0x00000003
        /*05ec*/ 	.word	0x00000080
        /*05f0*/ 	.short	0x010a
        /*05f2*/ 	.byte	0xff
	.zero		1


	//   ....[81]....
        /*05f4*/ 	.word	0x000076f0
        /*05f8*/ 	.word	0x000000ff
        /*05fc*/ 	.word	0x00000000
        /*0600*/ 	.short	0x0101
        /*0602*/ 	.byte	0x05
	.zero		1


	//   ....[82]....
        /*0604*/ 	.word	0x00007fb0
        /*0608*/ 	.word	0x00000002
        /*060c*/ 	.word	0x00000000
        /*0610*/ 	.short	0x0101
        /*0612*/ 	.byte	0xff
	.zero		1


	//   ....[83]....
        /*0614*/ 	.word	0x00008220
        /*0618*/ 	.word	0x000000ff
        /*061c*/ 	.word	0x00000000
        /*0620*/ 	.short	0x0101
        /*0622*/ 	.byte	0x04
	.zero		1


	//   ....[84]....
        /*0624*/ 	.word	0x00008250
        /*0628*/ 	.word	0x00000000
        /*062c*/ 	.word	0x00000040
        /*0630*/ 	.short	0x010a
        /*0632*/ 	.byte	0xff
	.zero		1


	//   ....[85]....
        /*0634*/ 	.word	0x000082b0
        /*0638*/ 	.word	0x00000000
        /*063c*/ 	.word	0x00000040
        /*0640*/ 	.short	0x010a
        /*0642*/ 	.byte	0xff
	.zero		1


	//   ....[86]....
        /*0644*/ 	.word	0x00008310
        /*0648*/ 	.word	0x00000000
        /*064c*/ 	.word	0x000000c0
        /*0650*/ 	.short	0x010a
        /*0652*/ 	.byte	0xff
	.zero		1


	//   ....[87]....
        /*0654*/ 	.word	0x00008370
        /*0658*/ 	.word	0x00000000
        /*065c*/ 	.word	0x00000000
        /*0660*/ 	.short	0x010a
        /*0662*/ 	.byte	0xff
	.zero		1


	//   ....[88]....
        /*0664*/ 	.word	0x000083d0
        /*0668*/ 	.word	0x00000000
        /*066c*/ 	.word	0x00000000
        /*0670*/ 	.short	0x010a
        /*0672*/ 	.byte	0xff
	.zero		1


	//   ....[89]....
        /*0674*/ 	.word	0x00008430
        /*0678*/ 	.word	0x00000000
        /*067c*/ 	.word	0x00000000
        /*0680*/ 	.short	0x010a
        /*0682*/ 	.byte	0xff
	.zero		1


	//   ....[90]....
        /*0684*/ 	.word	0x00008490
        /*0688*/ 	.word	0x00000000
        /*068c*/ 	.word	0x00000000
        /*0690*/ 	.short	0x010a
        /*0692*/ 	.byte	0xff
	.zero		1


	//   ....[91]....
        /*0694*/ 	.word	0x000084f0
        /*0698*/ 	.word	0x00000000
        /*069c*/ 	.word	0x00000000
        /*06a0*/ 	.short	0x010a
        /*06a2*/ 	.byte	0xff
	.zero		1


	//   ....[92]....
        /*06a4*/ 	.word	0x00008550
        /*06a8*/ 	.word	0x00000000
        /*06ac*/ 	.word	0x00000000
        /*06b0*/ 	.short	0x010a
        /*06b2*/ 	.byte	0xff
	.zero		1


	//   ....[93]....
        /*06b4*/ 	.word	0x000085b0
        /*06b8*/ 	.word	0x00000000
        /*06bc*/ 	.word	0x00000000
        /*06c0*/ 	.short	0x010a
        /*06c2*/ 	.byte	0xff
	.zero		1


	//   ....[94]....
        /*06c4*/ 	.word	0x00008610
        /*06c8*/ 	.word	0x00000004
        /*06cc*/ 	.word	0x000000c8
        /*06d0*/ 	.short	0x010a
        /*06d2*/ 	.byte	0xff
	.zero		1


	//   ....[95]....
        /*06d4*/ 	.word	0x00008670
        /*06d8*/ 	.word	0x00000004
        /*06dc*/ 	.word	0x000000c0
        /*06e0*/ 	.short	0x010a
        /*06e2*/ 	.byte	0xff
	.zero		1


	//   ....[96]....
        /*06e4*/ 	.word	0x000086d0
        /*06e8*/ 	.word	0x00000000
        /*06ec*/ 	.word	0x000000c0
        /*06f0*/ 	.short	0x010a
        /*06f2*/ 	.byte	0xff
	.zero		1


	//   ....[97]....
        /*06f4*/ 	.word	0x00008730
        /*06f8*/ 	.word	0x00000005
        /*06fc*/ 	.word	0x000000e0
        /*0700*/ 	.short	0x010a
        /*0702*/ 	.byte	0xff
	.zero		1


	//   ....[98]....
        /*0704*/ 	.word	0x00008790
        /*0708*/ 	.word	0x00000000
        /*070c*/ 	.word	0x00000000
        /*0710*/ 	.short	0x010a
        /*0712*/ 	.byte	0xff
	.zero		1


	//   ....[99]....
        /*0714*/ 	.word	0x000087f0
        /*0718*/ 	.word	0x00000000
        /*071c*/ 	.word	0x00000000
        /*0720*/ 	.short	0x010a
        /*0722*/ 	.byte	0xff
	.zero		1


	//   ....[100]....
        /*0724*/ 	.word	0x00008850
        /*0728*/ 	.word	0x00000000
        /*072c*/ 	.word	0x00000000
        /*0730*/ 	.short	0x010a
        /*0732*/ 	.byte	0xff
	.zero		1


	//   ....[101]....
        /*0734*/ 	.word	0x000088b0
        /*0738*/ 	.word	0x00000000
        /*073c*/ 	.word	0x000000c0
        /*0740*/ 	.short	0x010a
        /*0742*/ 	.byte	0xff
	.zero		1


	//   ....[102]....
        /*0744*/ 	.word	0x00008910
        /*0748*/ 	.word	0x00000000
        /*074c*/ 	.word	0x000000b8
        /*0750*/ 	.short	0x010a
        /*0752*/ 	.byte	0xff
	.zero		1


	//   ....[103]....
        /*0754*/ 	.word	0x00008970
        /*0758*/ 	.word	0x00000008
        /*075c*/ 	.word	0x00000098
        /*0760*/ 	.short	0x010a
        /*0762*/ 	.byte	0xff
	.zero		1


	//   ....[104]....
        /*0764*/ 	.word	0x000089d0
        /*0768*/ 	.word	0x00000005
        /*076c*/ 	.word	0x00000098
        /*0770*/ 	.short	0x010a
        /*0772*/ 	.byte	0xff
	.zero		1


	//   ....[105]....
        /*0774*/ 	.word	0x00008a30
        /*0778*/ 	.word	0x00000000
        /*077c*/ 	.word	0x00000000
        /*0780*/ 	.short	0x010a
        /*0782*/ 	.byte	0xff
	.zero		1


	//   ....[106]....
        /*0784*/ 	.word	0x00008a80
        /*0788*/ 	.word	0x00000002
        /*078c*/ 	.word	0x00000000
        /*0790*/ 	.short	0x010a
        /*0792*/ 	.byte	0xff
	.zero		1


	//   ....[107]....
        /*0794*/ 	.word	0x00008ae0
        /*0798*/ 	.word	0x00000000
        /*079c*/ 	.word	0x000000c0
        /*07a0*/ 	.short	0x010a
        /*07a2*/ 	.byte	0xff
	.zero		1


	//   ....[108]....
        /*07a4*/ 	.word	0x00008b30
        /*07a8*/ 	.word	0x00000000
        /*07ac*/ 	.word	0x00000080
        /*07b0*/ 	.short	0x010a
        /*07b2*/ 	.byte	0xff
	.zero		1


	//   ....[109]....
        /*07b4*/ 	.word	0x00008b80
        /*07b8*/ 	.word	0x00000066
        /*07bc*/ 	.word	0x000000d0
        /*07c0*/ 	.short	0x010a
        /*07c2*/ 	.byte	0xff
	.zero		1


	//   ....[110]....
        /*07c4*/ 	.word	0x00008bd0
        /*07c8*/ 	.word	0x00000003
        /*07cc*/ 	.word	0x00000080
        /*07d0*/ 	.short	0x010a
        /*07d2*/ 	.byte	0xff
	.zero		1


	//----- nvinfo : EIATTR_NUM_MBARRIERS
	.align		4
.L_47:
        /*07d4*/ 	.byte	0x03, 0x38
        /*07d6*/ 	.short	0x001e


	//----- nvinfo : EIATTR_EXIT_INSTR_OFFSETS
	.align		4
        /*07d8*/ 	.byte	0x04, 0x1c
        /*07da*/ 	.short	(.L_49 - .L_48)


	//   ....[0]....
.L_48:
        /*07dc*/ 	.word	0x00002e70


	//   ....[1]....
        /*07e0*/ 	.word	0x00003120


	//   ....[2]....
        /*07e4*/ 	.word	0x00003180


	//   ....[3]....
        /*07e8*/ 	.word	0x00003fd0


	//   ....[4]....
        /*07ec*/ 	.word	0x000051b0


	//   ....[5]....
        /*07f0*/ 	.word	0x000051f0


	//   ....[6]....
        /*07f4*/ 	.word	0x00008100


	//   ....[7]....
        /*07f8*/ 	.word	0x00008180


	//   ....[8]....
        /*07fc*/ 	.word	0x000081b0


	//   ....[9]....
        /*0800*/ 	.word	0x00008230


	//----- nvinfo : EIATTR_MAX_THREADS
	.align		4
.L_49:
        /*0804*/ 	.byte	0x04, 0x05
        /*0806*/ 	.short	(.L_51 - .L_50)
.L_50:
        /*0808*/ 	.word	0x00000100
        /*080c*/ 	.word	0x00000001
        /*0810*/ 	.word	0x00000001


	//----- nvinfo : EIATTR_CRS_STACK_SIZE
	.align		4
.L_51:
        /*0814*/ 	.byte	0x04, 0x1e
        /*0816*/ 	.short	(.L_53 - .L_52)
.L_52:
        /*0818*/ 	.word	0x00000000


	//----- nvinfo : EIATTR_CBANK_PARAM_SIZE
	.align		4
.L_53:
        /*081c*/ 	.byte	0x03, 0x19
        /*081e*/ 	.short	0x0900


	//----- nvinfo : EIATTR_PARAM_CBANK
	.align		4
        /*0820*/ 	.byte	0x04, 0x0a
        /*0822*/ 	.short	(.L_55 - .L_54)
	.align		4
.L_54:
        /*0824*/ 	.word	index@(.nv.constant0._ZN7cutlass13device_kernelINS_4conv6kernel13ConvUniversalINS1_16ConvProblemShapeILNS1_8OperatorE0ELi3EEENS1_10collective14CollectiveConvINS1_47MainloopSm100TmaUmmaWarpSpecializedImplicitGemmILS5_0ELi8ELi3ELi1ELi2EN4cute5tupleIJNSA_1CILi1EEESD_SD_EEEEENSB_IJNSC_ILi128EEENSC_ILi64EEENSB_IJSH_EEEEEENS_6half_tESK_NSA_8TiledMMAINSA_8MMA_AtomIJNSA_20SM100_MMA_F16BF16_SSISK_SK_fLi128ELi64ELNSA_4UMMA5MajorE0ELSP_0ELNSO_7ScaleInE0ELSQ_0EEEEEENSA_6LayoutISE_NSB_IJNSC_ILi0EEESU_SU_EEEEENSB_IJNSA_10UnderscoreESX_SX_EEEEENS7_6detail27Sm100ImplicitGemmTileTraitsINSA_20SM90_TMA_LOAD_IM2COLENSA_14ComposedLayoutINSA_7SwizzleILi3ELi4ELi3EEENSA_18smem_ptr_flag_bitsILi16EEENST_INSB_IJNSC_ILi8EEESH_EEENSB_IJSH_SD_EEEEEEEvEENS11_INSA_13SM90_TMA_LOADES1C_vEEEENS_8epilogue10collective18CollectiveEpilogueINS1H_23Sm100TmaWarpSpecializedILi3ELi2ELi32ELb1ELb0EEEJSJ_NSB_IJNST_ISG_SD_EENST_INSC_ILi32EEESD_EEEEESK_NSB_IJNSB_IJllllEEESD_SU_EEESK_S1R_NS1H_6fusion15FusionCallbacksIS1L_NS1S_17LinearCombinationISK_fSK_fLNS_15FloatRoundStyleE2EEESJ_S1P_JEEENSA_5SM1004TMEM4LOAD26SM100_TMEM_LOAD_32dp32b32xES12_NS13_INS14_ILi2ELi4ELi3EEES17_NST_INSB_IJS18_S1N_EEENSB_IJS1N_SD_EEEEEEENSA_39AutoVectorizingCopyWithAssumedAlignmentILi128EEENSA_21SM90_TMA_STORE_IM2COLES26_S28_S28_EEEvvEEEEvNT_6ParamsE)
        /*0828*/ 	.short	0x0380
        /*082a*/ 	.short	0x0900


	//----- nvinfo : EIATTR_SW_WAR
	.align		4
.L_55:
        /*082c*/ 	.byte	0x04, 0x36
        /*082e*/ 	.short	(.L_57 - .L_56)
.L_56:
        /*0830*/ 	.word	0x00000008
.L_57:


//--------------------- .nv.callgraph             --------------------------
	.section	.nv.callgraph,"",@"SHT_CUDA_CALLGRAPH"
	.align	4
	.sectionentsize	8
	.align		4
        /*0000*/ 	.word	0x00000000
	.align		4
        /*0004*/ 	.word	0xffffffff
	.align		4
        /*0008*/ 	.word	index@(_ZN7cutlass13device_kernelINS_4conv6kernel13ConvUniversalINS1_16ConvProblemShapeILNS1_8OperatorE0ELi3EEENS1_10collective14CollectiveConvINS1_47MainloopSm100TmaUmmaWarpSpecializedImplicitGemmILS5_0ELi8ELi3ELi1ELi2EN4cute5tupleIJNSA_1CILi1EEESD_SD_EEEEENSB_IJNSC_ILi128EEENSC_ILi64EEENSB_IJSH_EEEEEENS_6half_tESK_NSA_8TiledMMAINSA_8MMA_AtomIJNSA_20SM100_MMA_F16BF16_SSISK_SK_fLi128ELi64ELNSA_4UMMA5MajorE0ELSP_0ELNSO_7ScaleInE0ELSQ_0EEEEEENSA_6LayoutISE_NSB_IJNSC_ILi0EEESU_SU_EEEEENSB_IJNSA_10UnderscoreESX_SX_EEEEENS7_6detail27Sm100ImplicitGemmTileTraitsINSA_20SM90_TMA_LOAD_IM2COLENSA_14ComposedLayoutINSA_7SwizzleILi3ELi4ELi3EEENSA_18smem_ptr_flag_bitsILi16EEENST_INSB_IJNSC_ILi8EEESH_EEENSB_IJSH_SD_EEEEEEEvEENS11_INSA_13SM90_TMA_LOADES1C_vEEEENS_8epilogue10collective18CollectiveEpilogueINS1H_23Sm100TmaWarpSpecializedILi3ELi2ELi32ELb1ELb0EEEJSJ_NSB_IJNST_ISG_SD_EENST_INSC_ILi32EEESD_EEEEESK_NSB_IJNSB_IJllllEEESD_SU_EEESK_S1R_NS1H_6fusion15FusionCallbacksIS1L_NS1S_17LinearCombinationISK_fSK_fLNS_15FloatRoundStyleE2EEESJ_S1P_JEEENSA_5SM1004TMEM4LOAD26SM100_TMEM_LOAD_32dp32b32xES12_NS13_INS14_ILi2ELi4ELi3EEES17_NST_INSB_IJS18_S1N_EEENSB_IJS1N_SD_EEEEEEENSA_39AutoVectorizingCopyWithAssumedAlignmentILi128EEENSA_21SM90_TMA_STORE_IM2COLES26_S28_S28_EEEvvEEEEvNT_6ParamsE)
	.align		4
        /*000c*/ 	.word	index@(__assertfail)
	.align		4
        /*0010*/ 	.word	0x00000000
	.align		4
        /*0014*/ 	.word	0xfffffffe
	.align		4
        /*0018*/ 	.word	0x00000000
	.align		4
        /*001c*/ 	.word	0xfffffffd
	.align		4
        /*0020*/ 	.word	0x00000000
	.align		4
        /*0024*/ 	.word	0xfffffffc


//--------------------- .nv.constant4             --------------------------
	.section	.nv.constant4,"a",@progbits
	.align	8
	.align		8
.nv.constant4:
        /*0000*/ 	.dword	__assertfail
	.align		8
        /*0008*/ 	.dword	__unnamed_1
	.align		8
        /*0010*/ 	.dword	__unnamed_2
	.align		8
        /*0018*/ 	.dword	_ZN39_INTERNAL_8abe2dd4_4_k_cu_b31c5afb_29814cuda3std3__45__cpo5beginE
	.align		8
        /*0020*/ 	.dword	_ZN39_INTERNAL_8abe2dd4_4_k_cu_b31c5afb_29814cuda3std3__45__cpo3endE
	.align		8
        /*0028*/ 	.dword	_ZN39_INTERNAL_8abe2dd4_4_k_cu_b31c5afb_29814cuda3std3__45__cpo6cbeginE
	.align		8
        /*0030*/ 	.dword	_ZN39_INTERNAL_8abe2dd4_4_k_cu_b31c5afb_29814cuda3std3__45__cpo4cendE
	.align		8
        /*0038*/ 	.dword	_ZN39_INTERNAL_8abe2dd4_4_k_cu_b31c5afb_29814cuda3std3__441_GLOBAL__N__8abe2dd4_4_k_cu_b31c5afb_29816ignoreE
	.align		8
        /*0040*/ 	.dword	_ZN39_INTERNAL_8abe2dd4_4_k_cu_b31c5afb_29814cuda3std3__419piecewise_constructE
	.align		8
        /*0048*/ 	.dword	_ZN39_INTERNAL_8abe2dd4_4_k_cu_b31c5afb_29814cuda3std3__48in_placeE
	.align		8
        /*0050*/ 	.dword	_ZN39_INTERNAL_8abe2dd4_4_k_cu_b31c5afb_29814cuda3std6ranges3__45__cpo4swapE
	.align		8
        /*0058*/ 	.dword	_ZN39_INTERNAL_8abe2dd4_4_k_cu_b31c5afb_29814cuda3std6ranges3__45__cpo9iter_moveE
	.align		8
        /*0060*/ 	.dword	_ZN39_INTERNAL_8abe2dd4_4_k_cu_b31c5afb_29814cute7productE
	.align		8
        /*0068*/ 	.dword	_ZN39_INTERNAL_8abe2dd4_4_k_cu_b31c5afb_29814cute1_E
	.align		8
        /*0070*/ 	.dword	$str$27
	.align		8
        /*0078*/ 	.dword	$str$28
	.align		8
        /*0080*/ 	.dword	$str$29
	.align		8
        /*0088*/ 	.dword	$str$30


//--------------------- .text._ZN7cutlass13device_kernelINS_4conv6kernel13ConvUniversalINS1_16ConvProblemShapeILNS1_8OperatorE0ELi3EEENS1_10collective14CollectiveConvINS1_47MainloopSm100TmaUmmaWarpSpecializedImplicitGemmILS5_0ELi8ELi3ELi1ELi2EN4cute5tupleIJNSA_1CILi1EEESD_SD_EEEEENSB_IJNSC_ILi128EEENSC_ILi64EEENSB_IJSH_EEEEEENS_6half_tESK_NSA_8TiledMMAINSA_8MMA_AtomIJNSA_20SM100_MMA_F16BF16_SSISK_SK_fLi128ELi64ELNSA_4UMMA5MajorE0ELSP_0ELNSO_7ScaleInE0ELSQ_0EEEEEENSA_6LayoutISE_NSB_IJNSC_ILi0EEESU_SU_EEEEENSB_IJNSA_10UnderscoreESX_SX_EEEEENS7_6detail27Sm100ImplicitGemmTileTraitsINSA_20SM90_TMA_LOAD_IM2COLENSA_14ComposedLayoutINSA_7SwizzleILi3ELi4ELi3EEENSA_18smem_ptr_flag_bitsILi16EEENST_INSB_IJNSC_ILi8EEESH_EEENSB_IJSH_SD_EEEEEEEvEENS11_INSA_13SM90_TMA_LOADES1C_vEEEENS_8epilogue10collective18CollectiveEpilogueINS1H_23Sm100TmaWarpSpecializedILi3ELi2ELi32ELb1ELb0EEEJSJ_NSB_IJNST_ISG_SD_EENST_INSC_ILi32EEESD_EEEEESK_NSB_IJNSB_IJllllEEESD_SU_EEESK_S1R_NS1H_6fusion15FusionCallbacksIS1L_NS1S_17LinearCombinationISK_fSK_fLNS_15FloatRoundStyleE2EEESJ_S1P_JEEENSA_5SM1004TMEM4LOAD26SM100_TMEM_LOAD_32dp32b32xES12_NS13_INS14_ILi2ELi4ELi3EEES17_NST_INSB_IJS18_S1N_EEENSB_IJS1N_SD_EEEEEEENSA_39AutoVectorizingCopyWithAssumedAlignmentILi128EEENSA_21SM90_TMA_STORE_IM2COLES26_S28_S28_EEEvvEEEEvNT_6ParamsE --------------------------
	.section	.text._ZN7cutlass13device_kernelINS_4conv6kernel13ConvUniversalINS1_16ConvProblemShapeILNS1_8OperatorE0ELi3EEENS1_10collective14CollectiveConvINS1_47MainloopSm100TmaUmmaWarpSpecializedImplicitGemmILS5_0ELi8ELi3ELi1ELi2EN4cute5tupleIJNSA_1CILi1EEESD_SD_EEEEENSB_IJNSC_ILi128EEENSC_ILi64EEENSB_IJSH_EEEEEENS_6half_tESK_NSA_8TiledMMAINSA_8MMA_AtomIJNSA_20SM100_MMA_F16BF16_SSISK_SK_fLi128ELi64ELNSA_4UMMA5MajorE0ELSP_0ELNSO_7ScaleInE0ELSQ_0EEEEEENSA_6LayoutISE_NSB_IJNSC_ILi0EEESU_SU_EEEEENSB_IJNSA_10UnderscoreESX_SX_EEEEENS7_6detail27Sm100ImplicitGemmTileTraitsINSA_20SM90_TMA_LOAD_IM2COLENSA_14ComposedLayoutINSA_7SwizzleILi3ELi4ELi3EEENSA_18smem_ptr_flag_bitsILi16EEENST_INSB_IJNSC_ILi8EEESH_EEENSB_IJSH_SD_EEEEEEEvEENS11_INSA_13SM90_TMA_LOADES1C_vEEEENS_8epilogue10collective18CollectiveEpilogueINS1H_23Sm100TmaWarpSpecializedILi3ELi2ELi32ELb1ELb0EEEJSJ_NSB_IJNST_ISG_SD_EENST_INSC_ILi32EEESD_EEEEESK_NSB_IJNSB_IJllllEEESD_SU_EEESK_S1R_NS1H_6fusion15FusionCallbacksIS1L_NS1S_17LinearCombinationISK_fSK_fLNS_15FloatRoundStyleE2EEESJ_S1P_JEEENSA_5SM1004TMEM4LOAD26SM100_TMEM_LOAD_32dp32b32xES12_NS13_INS14_ILi2ELi4ELi3EEES17_NST_INSB_IJS18_S1N_EEENSB_IJS1N_SD_EEEEEEENSA_39AutoVectorizingCopyWithAssumedAlignmentILi128EEENSA_21SM90_TMA_STORE_IM2COLES26_S28_S28_EEEvvEEEEvNT_6ParamsE,"ax",@progbits
	.align	128
.text._ZN7cutlass13device_kernelINS_4conv6kernel13ConvUniversalINS1_16ConvProblemShapeILNS1_8OperatorE0ELi3EEENS1_10collective14CollectiveConvINS1_47MainloopSm100TmaUmmaWarpSpecializedImplicitGemmILS5_0ELi8ELi3ELi1ELi2EN4cute5tupleIJNSA_1CILi1EEESD_SD_EEEEENSB_IJNSC_ILi128EEENSC_ILi64EEENSB_IJSH_EEEEEENS_6half_tESK_NSA_8TiledMMAINSA_8MMA_AtomIJNSA_20SM100_MMA_F16BF16_SSISK_SK_fLi128ELi64ELNSA_4UMMA5MajorE0ELSP_0ELNSO_7ScaleInE0ELSQ_0EEEEEENSA_6LayoutISE_NSB_IJNSC_ILi0EEESU_SU_EEEEENSB_IJNSA_10UnderscoreESX_SX_EEEEENS7_6detail27Sm100ImplicitGemmTileTraitsINSA_20SM90_TMA_LOAD_IM2COLENSA_14ComposedLayoutINSA_7SwizzleILi3ELi4ELi3EEENSA_18smem_ptr_flag_bitsILi16EEENST_INSB_IJNSC_ILi8EEESH_EEENSB_IJSH_SD_EEEEEEEvEENS11_INSA_13SM90_TMA_LOADES1C_vEEEENS_8epilogue10collective18CollectiveEpilogueINS1H_23Sm100TmaWarpSpecializedILi3ELi2ELi32ELb1ELb0EEEJSJ_NSB_IJNST_ISG_SD_EENST_INSC_ILi32EEESD_EEEEESK_NSB_IJNSB_IJllllEEESD_SU_EEESK_S1R_NS1H_6fusion15FusionCallbacksIS1L_NS1S_17LinearCombinationISK_fSK_fLNS_15FloatRoundStyleE2EEESJ_S1P_JEEENSA_5SM1004TMEM4LOAD26SM100_TMEM_LOAD_32dp32b32xES12_NS13_INS14_ILi2ELi4ELi3EEES17_NST_INSB_IJS18_S1N_EEENSB_IJS1N_SD_EEEEEEENSA_39AutoVectorizingCopyWithAssumedAlignmentILi128EEENSA_21SM90_TMA_STORE_IM2COLES26_S28_S28_EEEvvEEEEvNT_6ParamsE:
        .type           _ZN7cutlass13device_kernelINS_4conv6kernel13ConvUniversalINS1_16ConvProblemShapeILNS1_8OperatorE0ELi3EEENS1_10collective14CollectiveConvINS1_47MainloopSm100TmaUmmaWarpSpecializedImplicitGemmILS5_0ELi8ELi3ELi1ELi2EN4cute5tupleIJNSA_1CILi1EEESD_SD_EEEEENSB_IJNSC_ILi128EEENSC_ILi64EEENSB_IJSH_EEEEEENS_6half_tESK_NSA_8TiledMMAINSA_8MMA_AtomIJNSA_20SM100_MMA_F16BF16_SSISK_SK_fLi128ELi64ELNSA_4UMMA5MajorE0ELSP_0ELNSO_7ScaleInE0ELSQ_0EEEEEENSA_6LayoutISE_NSB_IJNSC_ILi0EEESU_SU_EEEEENSB_IJNSA_10UnderscoreESX_SX_EEEEENS7_6detail27Sm100ImplicitGemmTileTraitsINSA_20SM90_TMA_LOAD_IM2COLENSA_14ComposedLayoutINSA_7SwizzleILi3ELi4ELi3EEENSA_18smem_ptr_flag_bitsILi16EEENST_INSB_IJNSC_ILi8EEESH_EEENSB_IJSH_SD_EEEEEEEvEENS11_INSA_13SM90_TMA_LOADES1C_vEEEENS_8epilogue10collective18CollectiveEpilogueINS1H_23Sm100TmaWarpSpecializedILi3ELi2ELi32ELb1ELb0EEEJSJ_NSB_IJNST_ISG_SD_EENST_INSC_ILi32EEESD_EEEEESK_NSB_IJNSB_IJllllEEESD_SU_EEESK_S1R_NS1H_6fusion15FusionCallbacksIS1L_NS1S_17LinearCombinationISK_fSK_fLNS_15FloatRoundStyleE2EEESJ_S1P_JEEENSA_5SM1004TMEM4LOAD26SM100_TMEM_LOAD_32dp32b32xES12_NS13_INS14_ILi2ELi4ELi3EEES17_NST_INSB_IJS18_S1N_EEENSB_IJS1N_SD_EEEEEEENSA_39AutoVectorizingCopyWithAssumedAlignmentILi128EEENSA_21SM90_TMA_STORE_IM2COLES26_S28_S28_EEEvvEEEEvNT_6ParamsE,@function
        .size           _ZN7cutlass13device_kernelINS_4conv6kernel13ConvUniversalINS1_16ConvProblemShapeILNS1_8OperatorE0ELi3EEENS1_10collective14CollectiveConvINS1_47MainloopSm100TmaUmmaWarpSpecializedImplicitGemmILS5_0ELi8ELi3ELi1ELi2EN4cute5tupleIJNSA_1CILi1EEESD_SD_EEEEENSB_IJNSC_ILi128EEENSC_ILi64EEENSB_IJSH_EEEEEENS_6half_tESK_NSA_8TiledMMAINSA_8MMA_AtomIJNSA_20SM100_MMA_F16BF16_SSISK_SK_fLi128ELi64ELNSA_4UMMA5MajorE0ELSP_0ELNSO_7ScaleInE0ELSQ_0EEEEEENSA_6LayoutISE_NSB_IJNSC_ILi0EEESU_SU_EEEEENSB_IJNSA_10UnderscoreESX_SX_EEEEENS7_6detail27Sm100ImplicitGemmTileTraitsINSA_20SM90_TMA_LOAD_IM2COLENSA_14ComposedLayoutINSA_7SwizzleILi3ELi4ELi3EEENSA_18smem_ptr_flag_bitsILi16EEENST_INSB_IJNSC_ILi8EEESH_EEENSB_IJSH_SD_EEEEEEEvEENS11_INSA_13SM90_TMA_LOADES1C_vEEEENS_8epilogue10collective18CollectiveEpilogueINS1H_23Sm100TmaWarpSpecializedILi3ELi2ELi32ELb1ELb0EEEJSJ_NSB_IJNST_ISG_SD_EENST_INSC_ILi32EEESD_EEEEESK_NSB_IJNSB_IJllllEEESD_SU_EEESK_S1R_NS1H_6fusion15FusionCallbacksIS1L_NS1S_17LinearCombinationISK_fSK_fLNS_15FloatRoundStyleE2EEESJ_S1P_JEEENSA_5SM1004TMEM4LOAD26SM100_TMEM_LOAD_32dp32b32xES12_NS13_INS14_ILi2ELi4ELi3EEES17_NST_INSB_IJS18_S1N_EEENSB_IJS1N_SD_EEEEEEENSA_39AutoVectorizingCopyWithAssumedAlignmentILi128EEENSA_21SM90_TMA_STORE_IM2COLES26_S28_S28_EEEvvEEEEvNT_6ParamsE,(.L_x_155 - _ZN7cutlass13device_kernelINS_4conv6kernel13ConvUniversalINS1_16ConvProblemShapeILNS1_8OperatorE0ELi3EEENS1_10collective14CollectiveConvINS1_47MainloopSm100TmaUmmaWarpSpecializedImplicitGemmILS5_0ELi8ELi3ELi1ELi2EN4cute5tupleIJNSA_1CILi1EEESD_SD_EEEEENSB_IJNSC_ILi128EEENSC_ILi64EEENSB_IJSH_EEEEEENS_6half_tESK_NSA_8TiledMMAINSA_8MMA_AtomIJNSA_20SM100_MMA_F16BF16_SSISK_SK_fLi128ELi64ELNSA_4UMMA5MajorE0ELSP_0ELNSO_7ScaleInE0ELSQ_0EEEEEENSA_6LayoutISE_NSB_IJNSC_ILi0EEESU_SU_EEEEENSB_IJNSA_10UnderscoreESX_SX_EEEEENS7_6detail27Sm100ImplicitGemmTileTraitsINSA_20SM90_TMA_LOAD_IM2COLENSA_14ComposedLayoutINSA_7SwizzleILi3ELi4ELi3EEENSA_18smem_ptr_flag_bitsILi16EEENST_INSB_IJNSC_ILi8EEESH_EEENSB_IJSH_SD_EEEEEEEvEENS11_INSA_13SM90_TMA_LOADES1C_vEEEENS_8epilogue10collective18CollectiveEpilogueINS1H_23Sm100TmaWarpSpecializedILi3ELi2ELi32ELb1ELb0EEEJSJ_NSB_IJNST_ISG_SD_EENST_INSC_ILi32EEESD_EEEEESK_NSB_IJNSB_IJllllEEESD_SU_EEESK_S1R_NS1H_6fusion15FusionCallbacksIS1L_NS1S_17LinearCombinationISK_fSK_fLNS_15FloatRoundStyleE2EEESJ_S1P_JEEENSA_5SM1004TMEM4LOAD26SM100_TMEM_LOAD_32dp32b32xES12_NS13_INS14_ILi2ELi4ELi3EEES17_NST_INSB_IJS18_S1N_EEENSB_IJS1N_SD_EEEEEEENSA_39AutoVectorizingCopyWithAssumedAlignmentILi128EEENSA_21SM90_TMA_STORE_IM2COLES26_S28_S28_EEEvvEEEEvNT_6ParamsE)
        .other          _ZN7cutlass13device_kernelINS_4conv6kernel13ConvUniversalINS1_16ConvProblemShapeILNS1_8OperatorE0ELi3EEENS1_10collective14CollectiveConvINS1_47MainloopSm100TmaUmmaWarpSpecializedImplicitGemmILS5_0ELi8ELi3ELi1ELi2EN4cute5tupleIJNSA_1CILi1EEESD_SD_EEEEENSB_IJNSC_ILi128EEENSC_ILi64EEENSB_IJSH_EEEEEENS_6half_tESK_NSA_8TiledMMAINSA_8MMA_AtomIJNSA_20SM100_MMA_F16BF16_SSISK_SK_fLi128ELi64ELNSA_4UMMA5MajorE0ELSP_0ELNSO_7ScaleInE0ELSQ_0EEEEEENSA_6LayoutISE_NSB_IJNSC_ILi0EEESU_SU_EEEEENSB_IJNSA_10UnderscoreESX_SX_EEEEENS7_6detail27Sm100ImplicitGemmTileTraitsINSA_20SM90_TMA_LOAD_IM2COLENSA_14ComposedLayoutINSA_7SwizzleILi3ELi4ELi3EEENSA_18smem_ptr_flag_bitsILi16EEENST_INSB_IJNSC_ILi8EEESH_EEENSB_IJSH_SD_EEEEEEEvEENS11_INSA_13SM90_TMA_LOADES1C_vEEEENS_8epilogue10collective18CollectiveEpilogueINS1H_23Sm100TmaWarpSpecializedILi3ELi2ELi32ELb1ELb0EEEJSJ_NSB_IJNST_ISG_SD_EENST_INSC_ILi32EEESD_EEEEESK_NSB_IJNSB_IJllllEEESD_SU_EEESK_S1R_NS1H_6fusion15FusionCallbacksIS1L_NS1S_17LinearCombinationISK_fSK_fLNS_15FloatRoundStyleE2EEESJ_S1P_JEEENSA_5SM1004TMEM4LOAD26SM100_TMEM_LOAD_32dp32b32xES12_NS13_INS14_ILi2ELi4ELi3EEES17_NST_INSB_IJS18_S1N_EEENSB_IJS1N_SD_EEEEEEENSA_39AutoVectorizingCopyWithAssumedAlignmentILi128EEENSA_21SM90_TMA_STORE_IM2COLES26_S28_S28_EEEvvEEEEvNT_6ParamsE,@"STO_CUDA_ENTRY STV_DEFAULT"
_ZN7cutlass13device_kernelINS_4conv6kernel13ConvUniversalINS1_16ConvProblemShapeILNS1_8OperatorE0ELi3EEENS1_10collective14CollectiveConvINS1_47MainloopSm100TmaUmmaWarpSpecializedImplicitGemmILS5_0ELi8ELi3ELi1ELi2EN4cute5tupleIJNSA_1CILi1EEESD_SD_EEEEENSB_IJNSC_ILi128EEENSC_ILi64EEENSB_IJSH_EEEEEENS_6half_tESK_NSA_8TiledMMAINSA_8MMA_AtomIJNSA_20SM100_MMA_F16BF16_SSISK_SK_fLi128ELi64ELNSA_4UMMA5MajorE0ELSP_0ELNSO_7ScaleInE0ELSQ_0EEEEEENSA_6LayoutISE_NSB_IJNSC_ILi0EEESU_SU_EEEEENSB_IJNSA_10UnderscoreESX_SX_EEEEENS7_6detail27Sm100ImplicitGemmTileTraitsINSA_20SM90_TMA_LOAD_IM2COLENSA_14ComposedLayoutINSA_7SwizzleILi3ELi4ELi3EEENSA_18smem_ptr_flag_bitsILi16EEENST_INSB_IJNSC_ILi8EEESH_EEENSB_IJSH_SD_EEEEEEEvEENS11_INSA_13SM90_TMA_LOADES1C_vEEEENS_8epilogue10collective18CollectiveEpilogueINS1H_23Sm100TmaWarpSpecializedILi3ELi2ELi32ELb1ELb0EEEJSJ_NSB_IJNST_ISG_SD_EENST_INSC_ILi32EEESD_EEEEESK_NSB_IJNSB_IJllllEEESD_SU_EEESK_S1R_NS1H_6fusion15FusionCallbacksIS1L_NS1S_17LinearCombinationISK_fSK_fLNS_15FloatRoundStyleE2EEESJ_S1P_JEEENSA_5SM1004TMEM4LOAD26SM100_TMEM_LOAD_32dp32b32xES12_NS13_INS14_ILi2ELi4ELi3EEES17_NST_INSB_IJS18_S1N_EEENSB_IJS1N_SD_EEEEEEENSA_39AutoVectorizingCopyWithAssumedAlignmentILi128EEENSA_21SM90_TMA_STORE_IM2COLES26_S28_S28_EEEvvEEEEvNT_6ParamsE:
[----:B------:R-:W1:Y:S01]  /*0000*/  LDC R1, c[0x0][0x37c] ;  /* 0x0000df00ff017b82 */ /* 0x000e620000000800 */
[----:B------:R-:W2:Y:S07]  /*0010*/  S2R R99, SR_TID.X ;  /* 0x0000000000637919 */ /* 0x000eae0000002100 */
[----:B------:R-:W3:Y:S01]  /*0020*/  LDC.64 R2, c[0x0][0x990] ;  /* 0x00026400ff027b82 */ /* 0x000ee20000000a00 */
[----:B------:R-:W-:Y:S01]  /*0030*/  ELECT P2, URZ, PT ;  /* 0x0000000000ff782f */ /* 0x000fe20003840000 */
[----:B-1----:R-:W-:Y:S01]  /*0040*/  VIADD R1, R1, 0xfffffff8 ;  /* 0xfffffff801017836 */ /* 0x002fe20000000000 */
[----:B------:R-:W-:-:S02]  /*0050*/  PRMT R90, RZ, 0x7610, R90 ;  /* 0x00007610ff5a7816 */ /* 0x000fc4000000005a */
[----:B---3--:R-:W-:-:S04]  /*0060*/  ISETP.NE.U32.AND P0, PT, R2, RZ, PT ;  /* 0x000000ff0200720c */ /* 0x008fc80003f05070 */
[----:B------:R-:W-:Y:S02]  /*0070*/  ISETP.NE.AND.EX P0, PT, R3, RZ, PT, P0 ;  /* 0x000000ff0300720c */ /* 0x000fe40003f05300 */
[----:B--2---:R-:W-:-:S05]  /*0080*/  SHF.R.U32.HI R91, RZ, 0x5, R99 ;  /* 0x00000005ff5b7819 */ /* 0x004fca0000011663 */
[----:B------:R-:W1:Y:S02]  /*0090*/  SHFL.IDX PT, R0, R91, RZ, 0x1f ;  /* 0x00001fff5b007589 */ /* 0x000e6400000e0000 */
[----:B-1----:R-:W-:-:S04]  /*00a0*/  R2UR UR15, R0 ;  /* 0x00000000000f72ca */ /* 0x002fc800000e0000 */
[----:B------:R-:W-:Y:S05]  /*00b0*/  @P0 BRA `(.L_x_0) ;  /* 0x0000000000300947 */ /* 0x000fea0003800000 */
[----:B------:R-:W1:Y:S02]  /*00c0*/  LDCU.64 UR4, c[0x0][0x988] ;  /* 0x00013100ff0477ac */ /* 0x000e640008000a00 */
[----:B-1----:R-:W-:-:S04]  /*00d0*/  UISETP.NE.U32.AND UP0, UPT, UR4, URZ, UPT ;  /* 0x000000ff0400728c */ /* 0x002fc8000bf05070 */
[----:B------:R-:W-:-:S09]  /*00e0*/  UISETP.NE.AND.EX UP0, UPT, UR5, URZ, UPT, UP0 ;  /* 0x000000ff0500728c */ /* 0x000fd2000bf05300 */
[----:B------:R-:W-:Y:S05]  /*00f0*/  BRA.U !UP0, `(.L_x_1) ;  /* 0x0000000108147547 */ /* 0x000fea000b800000 */
[----:B------:R-:W1:Y:S01]  /*0100*/  LDC.64 R4, c[0x0][0x988] ;  /* 0x00026200ff047b82 */ /* 0x000e620000000a00 */
[----:B------:R-:W1:Y:S02]  /*0110*/  LDCU.64 UR4, c[0x0][0x358] ;  /* 0x00006b00ff0477ac */ /* 0x000e640008000a00 */
[----:B-1----:R1:W5:Y:S01]  /*0120*/  LDG.E R41, desc[UR4][R4.64] ;  /* 0x0000000404297981 */ /* 0x002362000c1e1900 */
[----:B------:R-:W-:Y:S01]  /*0130*/  HFMA2 R90, -RZ, RZ, 0, 5.9604644775390625e-08 ;  /* 0x00000001ff5a7431 */ /* 0x000fe200000001ff */
[----:B------:R-:W-:Y:S05]  /*0140*/  BRA `(.L_x_0) ;  /* 0x00000000000c7947 */ /* 0x000fea0003800000 */
.L_x_1:
[----:B------:R-:W1:Y:S01]  /*0150*/  LDCU UR4, c[0x0][0x980] ;  /* 0x00013000ff0477ac */ /* 0x000e620008000800 */
[----:B------:R-:W-:Y:S01]  /*0160*/  HFMA2 R90, -RZ, RZ, 0, 5.9604644775390625e-08 ;  /* 0x00000001ff5a7431 */ /* 0x000fe200000001ff */
[----:B-1----:R-:W-:-:S07]  /*0170*/  MOV R41, UR4 ;  /* 0x0000000400297c02 */ /* 0x002fce0008000f00 */
.L_x_0:
[----:B------:R-:W2:Y:S02]  /*0180*/  LDCU.64 UR4, c[0x0][0x9b0] ;  /* 0x00013600ff0477ac */ /* 0x000ea40008000a00 */
[----:B--2---:R-:W-:-:S04]  /*0190*/  UISETP.NE.U32.AND UP0, UPT, UR4, URZ, UPT ;  /* 0x000000ff0400728c */ /* 0x004fc8000bf05070 */
[----:B------:R-:W-:-:S09]  /*01a0*/  UISETP.NE.AND.EX UP0, UPT, UR5, URZ, UPT, UP0 ;  /* 0x000000ff0500728c */ /* 0x000fd2000bf05300 */
[----:B------:R-:W-:Y:S05]  /*01b0*/  BRA.U UP0, `(.L_x_2) ;  /* 0x0000000100287547 */ /* 0x000fea000b800000 */
[----:B------:R-:W2:Y:S02]  /*01c0*/  LDCU.64 UR4, c[0x0][0x9a8] ;  /* 0x00013500ff0477ac */ /* 0x000ea40008000a00 */
[----:B--2---:R-:W-:-:S04]  /*01d0*/  UISETP.NE.U32.AND UP0, UPT, UR4, URZ, UPT ;  /* 0x000000ff0400728c */ /* 0x004fc8000bf05070 */
[----:B------:R-:W-:-:S09]  /*01e0*/  UISETP.NE.AND.EX UP0, UPT, UR5, URZ, UPT, UP0 ;  /* 0x000000ff0500728c */ /* 0x000fd2000bf05300 */
[----:B------:R-:W-:Y:S05]  /*01f0*/  BRA.U !UP0, `(.L_x_3) ;  /* 0x0000000108107547 */ /* 0x000fea000b800000 */
[----:B------:R-:W2:Y:S01]  /*0200*/  LDC.64 R38, c[0x0][0x9a8] ;  /* 0x00026a00ff267b82 */ /* 0x000ea20000000a00 */
[----:B------:R-:W2:Y:S02]  /*0210*/  LDCU.64 UR4, c[0x0][0x358] ;  /* 0x00006b00ff0477ac */ /* 0x000ea40008000a00 */
[----:B--2---:R2:W5:Y:S01]  /*0220*/  LDG.E R38, desc[UR4][R38.64] ;  /* 0x0000000426267981 */ /* 0x004562000c1e1900 */
[----:B------:R-:W-:Y:S05]  /*0230*/  BRA `(.L_x_2) ;  /* 0x0000000000087947 */ /* 0x000fea0003800000 */
.L_x_3:
[----:B------:R-:W2:Y:S02]  /*0240*/  LDCU UR4, c[0x0][0x9a0] ;  /* 0x00013400ff0477ac */ /* 0x000ea40008000800 */
[----:B--2---:R-:W-:Y:S02]  /*0250*/  MOV R38, UR4 ;  /* 0x0000000400267c02 */ /* 0x004fe40008000f00 */
.L_x_2:
[----:B-1----:R-:W1:Y:S01]  /*0260*/  LDC.64 R4, c[0x0][0x988] ;  /* 0x00026200ff047b82 */ /* 0x002e620000000a00 */
[----:B------:R-:W-:Y:S01]  /*0270*/  IMAD.U32 R0, RZ, RZ, UR15 ;  /* 0x0000000fff007e24 */ /* 0x000fe2000f8e00ff */
[----:B------:R-:W-:Y:S01]  /*0280*/  ISETP.EQ.U32.AND P4, PT, R2, RZ, PT ;  /* 0x000000ff0200720c */ /* 0x000fe20003f82070 */
[----:B------:R-:W-:Y:S03]  /*0290*/  BSSY.RECONVERGENT B0, `(.L_x_4) ;  /* 0x0000012000007945 */ /* 0x000fe60003800200 */
[----:B------:R-:W-:Y:S02]  /*02a0*/  ISETP.NE.OR P1, PT, R0, 0x1, !P2 ;  /* 0x000000010000780c */ /* 0x000fe40005725670 */
[----:B-1----:R-:W-:-:S04]  /*02b0*/  ISETP.NE.U32.AND P0, PT, R4, RZ, PT ;  /* 0x000000ff0400720c */ /* 0x002fc80003f05070 */
[----:B------:R-:W-:-:S13]  /*02c0*/  ISETP.NE.AND.EX P0, PT, R5, RZ, PT, P0 ;  /* 0x000000ff0500720c */ /* 0x000fda0003f05300 */
[----:B------:R-:W-:Y:S01]  /*02d0*/  VOTEU.ANY UP3, P0 ;  /* 0x0000000000ff7886 */ /* 0x000fe20000060100 */
[----:B------:R-:W-:Y:S02]  /*02e0*/  PLOP3.LUT P3, PT, PT, PT, UP3, 0x80, 0x8 ;  /* 0x000000000008781c */ /* 0x000fe40003f6f038 */
[----:B------:R-:W-:Y:S02]  /*02f0*/  ISETP.NE.OR P0, PT, R0, 0x3, !P2 ;  /* 0x000000030000780c */ /* 0x000fe40005705670 */
[----:B------:R-:W-:-:S04]  /*0300*/  ISETP.EQ.OR.EX P5, PT, R3, RZ, !P3, P4 ;  /* 0x000000ff0300720c */ /* 0x000fc80005fa2740 */
[----:B------:R-:W-:Y:S01]  /*0310*/  P2R R98, PR, RZ, 0x20 ;  /* 0x00000020ff627803 */ /* 0x000fe20000000000 */
[----:B------:R-:W-:Y:S05]  /*0320*/  @P1 BRA `(.L_x_5) ;  /* 0x0000000000201947 */ /* 0x000fea0003800000 */
[----:B------:R-:W1:Y:S02]  /*0330*/  LDCU.64 UR4, c[0x0][0x348] ;  /* 0x00006900ff0477ac */ /* 0x000e640008000a00 */
[----:B-1----:R-:W-:Y:S02]  /*0340*/  UIADD3 UR6, UP1, UPT, UR4, 0x80, URZ ;  /* 0x0000008004067890 */ /* 0x002fe4000ff3e0ff */
[----:B------:R-:W-:Y:S02]  /*0350*/  UIADD3 UR4, UP0, UPT, UR4, 0x200, URZ ;  /* 0x0000020004047890 */ /* 0x000fe4000ff1e0ff */
[----:B------:R-:W-:Y:S02]  /*0360*/  UIADD3.X UR7, UPT, UPT, URZ, UR5, URZ, UP1, !UPT ;  /* 0x00000005ff077290 */ /* 0x000fe40008ffe4ff */
[----:B------:R-:W-:-:S07]  /*0370*/  UIADD3.X UR5, UPT, UPT, URZ, UR5, URZ, UP0, !UPT ;  /* 0x00000005ff057290 */ /* 0x000fce00087fe4ff */
[----:B------:R1:W-:Y:S02]  /*0380*/  UTMACCTL.PF [UR6] ;  /* 0x00000000060079b9 */ /* 0x0003e40008040000 */
[----:B------:R1:W-:Y:S02]  /*0390*/  UTMACCTL.PF [UR4] ;  /* 0x00000000040079b9 */ /* 0x0003e40008040000 */
[----:B-1----:R-:W-:Y:S01]  /*03a0*/  NOP ;  /* 0x0000000000007918 */ /* 0x002fe20000000000 */
.L_x_5:
[----:B------:R-:W-:Y:S05]  /*03b0*/  BSYNC.RECONVERGENT B0 ;  /* 0x0000000000007941 */ /* 0x000fea0003800200 */
.L_x_4:
[----:B------:R-:W-:Y:S04]  /*03c0*/  BSSY.RECONVERGENT B0, `(.L_x_6) ;  /* 0x000000a000007945 */ /* 0x000fe80003800200 */
        /* <DEDUP_REMOVED lines=9> */
.L_x_7:
[----:B------:R-:W-:Y:S05]  /*0460*/  BSYNC.RECONVERGENT B0 ;  /* 0x0000000000007941 */ /* 0x000fea0003800200 */
.L_x_6:
[----:B------:R-:W-:Y:S01]  /*0470*/  UPLOP3.LUT UP2, UPT, UPT, UPT, UPT, 0x80, 0x8 ;  /* 0x000000000008789c */ /* 0x000fe20003f4f070 */
[----:B------:R-:W-:Y:S10]  /*0480*/  @!P5 BRA `(.L_x_8) ;  /* 0x000000000024d947 */ /* 0x000ff40003800000 */
[----:B------:R-:W-:Y:S01]  /*0490*/  ISETP.NE.U32.AND P1, PT, R2, RZ, PT ;  /* 0x000000ff0200720c */ /* 0x000fe20003f25070 */
[----:B------:R-:W-:Y:S01]  /*04a0*/  USEL UR4, URZ, 0xffffffff, UP3 ;  /* 0xffffffffff047887 */ /* 0x000fe20009800000 */
[----:B-----5:R-:W-:Y:S02]  /*04b0*/  FSETP.NEU.AND P0, PT, R41, RZ, PT ;  /* 0x000000ff2900720b */ /* 0x020fe40003f0d000 */
[----:B------:R-:W-:-:S11]  /*04c0*/  ISETP.NE.AND.EX P1, PT, R3, RZ, PT, P1 ;  /* 0x000000ff0300720c */ /* 0x000fd60003f25310 */
[----:B------:R-:W-:Y:S02]  /*04d0*/  VOTEU.ANY UP0, P0 ;  /* 0x0000000000ff7886 */ /* 0x000fe40000000100 */
[----:B------:R-:W-:-:S05]  /*04e0*/  VOTEU.ANY UP1, P1 ;  /* 0x0000000000ff7886 */ /* 0x000fca0000820100 */
[----:B------:R-:W-:-:S04]  /*04f0*/  @!UP1 USEL UR4, URZ, 0xffffffff, UP0 ;  /* 0xffffffffff049887 */ /* 0x000fc80008000000 */
[----:B------:R-:W-:-:S04]  /*0500*/  ULOP3.LUT UR4, UR4, 0x1, URZ, 0xc0, !UPT ;  /* 0x0000000104047892 */ /* 0x000fc8000f8ec0ff */
[----:B------:R-:W-:-:S11]  /*0510*/  UISETP.NE.U32.AND UP2, UPT, UR4, 0x1, UPT ;  /* 0x000000010400788c */ /* 0x000fd6000bf45070 */
.L_x_8:
[----:B------:R-:W1:Y:S01]  /*0520*/  SHFL.IDX PT, R2, R91, RZ, 0x1f ;  /* 0x00001fff5b027589 */ /* 0x000e6200000e0000 */
[----:B------:R-:W-:-:S04]  /*0530*/  UISETP.NE.AND UP0, UPT, UR15, 0x2, UPT ;  /* 0x000000020f00788c */ /* 0x000fc8000bf05270 */
[----:B------:R-:W-:Y:S01]  /*0540*/  USEL UR46, URZ, 0x1, UP0 ;  /* 0x00000001ff2e7887 */ /* 0x000fe20008000000 */
[----:B-1----:R-:W-:-:S13]  /*0550*/  ISETP.NE.AND P0, PT, R2, RZ, PT ;  /* 0x000000ff0200720c */ /* 0x002fda0003f05270 */
[----:B------:R-:W-:Y:S05]  /*0560*/  @P0 BRA `(.L_x_9) ;  /* 0x0000000000680947 */ /* 0x000fea0003800000 */
[----:B------:R-:W1:Y:S01]  /*0570*/  S2UR UR4, SR_CgaCtaId ;  /* 0x00000000000479c3 */ /* 0x000e620000008800 */
[----:B------:R-:W-:Y:S01]  /*0580*/  UMOV UR5, 0x400 ;  /* 0x0000040000057882 */ /* 0x000fe20000000000 */
[----:B------:R-:W-:Y:S01]  /*0590*/  UMOV UR6, 0x1 ;  /* 0x0000000100067882 */ /* 0x000fe20000000000 */
[----:B------:R-:W-:Y:S01]  /*05a0*/  ELECT P0, URZ, PT ;  /* 0x0000000000ff782f */ /* 0x000fe20003800000 */
[----:B------:R-:W-:-:S04]  /*05b0*/  UIADD3 UR6, UPT, UPT, -UR6, 0x100000, URZ ;  /* 0x0010000006067890 */ /* 0x000fc8000fffe1ff */
[----:B------:R-:W-:Y:S02]  /*05c0*/  USHF.L.U32 UR7, UR6, 0xb, URZ ;  /* 0x0000000b06077899 */ /* 0x000fe400080006ff */
[----:B------:R-:W-:Y:S02]  /*05d0*/  USHF.L.U32 UR6, UR6, 0x1, URZ ;  /* 0x0000000106067899 */ /* 0x000fe400080006ff */
[----:B-1----:R-:W-:Y:S01]  /*05e0*/  ULEA UR4, UR4, UR5, 0x18 ;  /* 0x0000000504047291 */ /* 0x002fe2000f8ec0ff */
[----:B------:R-:W1:Y:S11]  /*05f0*/  FENCE.VIEW.ASYNC.S ;  /* 0x00000000000073c6 */ /* 0x000e760000000000 */
[----:B-1----:R1:W3:Y:S01]  /*0600*/  SYNCS.EXCH.64 URZ, [UR4], UR6 ;  /* 0x0000000604ff75b2 */ /* 0x0022e20008000100 */
[----:B------:R1:W4:Y:S01]  /*0610*/  SYNCS.EXCH.64 URZ, [UR4+0x40], UR6 ;  /* 0x0000400604ff75b2 */ /* 0x0003220008000100 */
[----:B------:R1:W1:Y:S01]  /*0620*/  SYNCS.EXCH.64 URZ, [UR4+0x8], UR6 ;  /* 0x0000080604ff75b2 */ /* 0x0002620008000100 */
        /* <DEDUP_REMOVED lines=13> */
[----:B------:R-:W-:Y:S01]  /*0700*/  NOP ;  /* 0x0000000000007918 */ /* 0x000fe20000000000 */
.L_x_9:
[----:B------:R-:W2:Y:S01]  /*0710*/  SHFL.IDX PT, R2, R91, RZ, 0x1f ;  /* 0x00001fff5b027589 */ /* 0x000ea200000e0000 */
[----:B------:R-:W-:Y:S01]  /*0720*/  NOP ;  /* 0x0000000000007918 */ /* 0x000fe20000000000 */
[----:B--2---:R-:W-:-:S13]  /*0730*/  ISETP.NE.AND P0, PT, R2, 0x1, PT ;  /* 0x000000010200780c */ /* 0x004fda0003f05270 */
[----:B------:R-:W-:Y:S05]  /*0740*/  @P0 BRA `(.L_x_10) ;  /* 0x0000000000500947 */ /* 0x000fea0003800000 */
[----:B-1----:R-:W1:Y:S01]  /*0750*/  S2UR UR4, SR_CgaCtaId ;  /* 0x00000000000479c3 */ /* 0x002e620000008800 */
[----:B------:R-:W-:Y:S01]  /*0760*/  UMOV UR5, 0x400 ;  /* 0x0000040000057882 */ /* 0x000fe20000000000 */
[----:B------:R-:W-:Y:S01]  /*0770*/  UMOV UR8, 0x20 ;  /* 0x0000002000087882 */ /* 0x000fe20000000000 */
[----:B------:R-:W-:Y:S01]  /*0780*/  UMOV UR6, 0x80 ;  /* 0x0000008000067882 */ /* 0x000fe20000000000 */
[----:B------:R-:W-:-:S04]  /*0790*/  UIADD3 UR8, UPT, UPT, -UR8, 0x100000, URZ ;  /* 0x0010000008087890 */ /* 0x000fc8000fffe1ff */
[----:B------:R-:W-:Y:S02]  /*07a0*/  USHF.L.U32 UR9, UR8, 0xb, URZ ;  /* 0x0000000b08097899 */ /* 0x000fe400080006ff */
[----:B------:R-:W-:Y:S02]  /*07b0*/  USHF.L.U32 UR8, UR8, 0x1, URZ ;  /* 0x0000000108087899 */ /* 0x000fe400080006ff */
[----:B------:R-:W-:-:S04]  /*07c0*/  UIADD3 UR6, UPT, UPT, -UR6, 0x100000, URZ ;  /* 0x0010000006067890 */ /* 0x000fc8000fffe1ff */
[----:B------:R-:W-:Y:S02]  /*07d0*/  USHF.L.U32 UR7, UR6, 0xb, URZ ;  /* 0x0000000b06077899 */ /* 0x000fe400080006ff */
[----:B------:R-:W-:Y:S01]  /*07e0*/  USHF.L.U32 UR6, UR6, 0x1, URZ ;  /* 0x0000000106067899 */ /* 0x000fe200080006ff */
[----:B------:R-:W-:Y:S01]  /*07f0*/  ELECT P0, URZ, PT ;  /* 0x0000000000ff782f */ /* 0x000fe20003800000 */
[----:B-1----:R-:W-:Y:S01]  /*0800*/  ULEA UR4, UR4, UR5, 0x18 ;  /* 0x0000000504047291 */ /* 0x002fe2000f8ec0ff */
[----:B------:R-:W1:Y:S11]  /*0810*/  FENCE.VIEW.ASYNC.S ;  /* 0x00000000000073c6 */ /* 0x000e760000000000 */
[----:B-1----:R2:W1:Y:S01]  /*0820*/  SYNCS.EXCH.64 URZ, [UR4+0x80], UR8 ;  /* 0x0000800804ff75b2 */ /* 0x0024620008000100 */
[----:B------:R2:W1:Y:S01]  /*0830*/  SYNCS.EXCH.64 URZ, [UR4+0x98], UR6 ;  /* 0x0000980604ff75b2 */ /* 0x0004620008000100 */
[----:B------:R2:W1:Y:S01]  /*0840*/  SYNCS.EXCH.64 URZ, [UR4+0x88], UR8 ;  /* 0x0000880804ff75b2 */ /* 0x0004620008000100 */
[----:B------:R2:W1:Y:S01]  /*0850*/  SYNCS.EXCH.64 URZ, [UR4+0xa0], UR6 ;  /* 0x0000a00604ff75b2 */ /* 0x0004620008000100 */
[----:B------:R2:W1:Y:S01]  /*0860*/  SYNCS.EXCH.64 URZ, [UR4+0x90], UR8 ;  /* 0x0000900804ff75b2 */ /* 0x0004620008000100 */
[----:B------:R2:W1:Y:S02]  /*0870*/  SYNCS.EXCH.64 URZ, [UR4+0xa8], UR6 ;  /* 0x0000a80604ff75b2 */ /* 0x0004640008000100 */
[----:B--2---:R-:W-:Y:S01]  /*0880*/  NOP ;  /* 0x0000000000007918 */ /* 0x004fe20000000000 */
.L_x_10:
[----:B------:R-:W2:Y:S01]  /*0890*/  SHFL.IDX PT, R2, R91, RZ, 0x1f ;  /* 0x00001fff5b027589 */ /* 0x000ea200000e0000 */
[----:B------:R-:W-:Y:S01]  /*08a0*/  NOP ;  /* 0x0000000000007918 */ /* 0x000fe20000000000 */
[----:B--2---:R-:W-:-:S13]  /*08b0*/  ISETP.NE.AND P0, PT, R2, 0x3, PT ;  /* 0x000000030200780c */ /* 0x004fda0003f05270 */
[----:B------:R-:W-:Y:S05]  /*08c0*/  @P0 BRA `(.L_x_11) ;  /* 0x0000000000300947 */ /* 0x000fea0003800000 */
[----:B-1----:R-:W1:Y:S01]  /*08d0*/  S2UR UR4, SR_CgaCtaId ;  /* 0x00000000000479c3 */ /* 0x002e620000008800 */
[----:B------:R-:W-:Y:S01]  /*08e0*/  UMOV UR6, 0x400 ;  /* 0x0000040000067882 */ /* 0x000fe20000000000 */
[----:B------:R-:W-:Y:S01]  /*08f0*/  UMOV UR5, 0x20 ;  /* 0x0000002000057882 */ /* 0x000fe20000000000 */
[----:B------:R-:W-:Y:S01]  /*0900*/  ELECT P0, URZ, PT ;  /* 0x0000000000ff782f */ /* 0x000fe20003800000 */
[----:B-1----:R-:W-:Y:S02]  /*0910*/  ULEA UR6, UR4, UR6, 0x18 ;  /* 0x0000000604067291 */ /* 0x002fe4000f8ec0ff */
[----:B------:R-:W-:-:S04]  /*0920*/  UIADD3 UR4, UPT, UPT, -UR5, 0x100000, URZ ;  /* 0x0010000005047890 */ /* 0x000fc8000fffe1ff */
[----:B------:R-:W-:Y:S02]  /*0930*/  USHF.L.U32 UR5, UR4, 0xb, URZ ;  /* 0x0000000b04057899 */ /* 0x000fe400080006ff */
[----:B------:R-:W-:Y:S01]  /*0940*/  USHF.L.U32 UR4, UR4, 0x1, URZ ;  /* 0x0000000104047899 */ /* 0x000fe200080006ff */
[----:B------:R-:W1:Y:S11]  /*0950*/  FENCE.VIEW.ASYNC.S ;  /* 0x00000000000073c6 */ /* 0x000e760000000000 */
[----:B-1----:R2:W1:Y:S01]  /*0960*/  SYNCS.EXCH.64 URZ, [UR6+0xb0], UR4 ;  /* 0x0000b00406ff75b2 */ /* 0x0024620008000100 */
[----:B------:R2:W1:Y:S02]  /*0970*/  SYNCS.EXCH.64 URZ, [UR6+0xb8], UR4 ;  /* 0x0000b80406ff75b2 */ /* 0x0004640008000100 */
[----:B--2---:R-:W-:Y:S01]  /*0980*/  NOP ;  /* 0x0000000000007918 */ /* 0x004fe20000000000 */
.L_x_11:
[----:B------:R-:W2:Y:S01]  /*0990*/  SHFL.IDX PT, R2, R91, RZ, 0x1f ;  /* 0x00001fff5b027589 */ /* 0x000ea200000e0000 */
[----:B------:R-:W-:Y:S01]  /*09a0*/  NOP ;  /* 0x0000000000007918 */ /* 0x000fe20000000000 */
[----:B--2---:R-:W-:-:S13]  /*09b0*/  ISETP.NE.AND P0, PT, R2, 0x4, PT ;  /* 0x000000040200780c */ /* 0x004fda0003f05270 */
[----:B------:R-:W-:Y:S05]  /*09c0*/  @P0 BRA `(.L_x_12) ;  /* 0x0000000000440947 */ /* 0x000fea0003800000 */
[----:B-1----:R-:W1:Y:S01]  /*09d0*/  S2UR UR6, SR_CgaCtaId ;  /* 0x00000000000679c3 */ /* 0x002e620000008800 */
[----:B------:R-:W-:Y:S01]  /*09e0*/  UMOV UR4, 0x100 ;  /* 0x0000010000047882 */ /* 0x000fe20000000000 */
[----:B------:R-:W-:Y:S01]  /*09f0*/  UMOV UR5, 0x400 ;  /* 0x0000040000057882 */ /* 0x000fe20000000000 */
[----:B------:R-:W-:Y:S01]  /*0a00*/  USEL UR4, UR4, 0xe0, UP2 ;  /* 0x000000e004047887 */ /* 0x000fe20009000000 */
[----:B------:R-:W-:Y:S01]  /*0a10*/  UMOV UR8, 0x1 ;  /* 0x0000000100087882 */ /* 0x000fe20000000000 */
[----:B------:R-:W-:Y:S01]  /*0a20*/  ELECT P0, URZ, PT ;  /* 0x0000000000ff782f */ /* 0x000fe20003800000 */
[----:B------:R-:W-:-:S04]  /*0a30*/  UIADD3 UR8, UPT, UPT, -UR8, 0x100000, URZ ;  /* 0x0010000008087890 */ /* 0x000fc8000fffe1ff */
[----:B------:R-:W-:Y:S02]  /*0a40*/  USHF.L.U32 UR9, UR8, 0xb, URZ ;  /* 0x0000000b08097899 */ /* 0x000fe400080006ff */
[----:B------:R-:W-:Y:S02]  /*0a50*/  USHF.L.U32 UR8, UR8, 0x1, URZ ;  /* 0x0000000108087899 */ /* 0x000fe400080006ff */
[----:B-1----:R-:W-:Y:S02]  /*0a60*/  ULEA UR6, UR6, UR5, 0x18 ;  /* 0x0000000506067291 */ /* 0x002fe4000f8ec0ff */
[----:B------:R-:W-:-:S04]  /*0a70*/  UIADD3 UR4, UPT, UPT, -UR4, 0x100000, URZ ;  /* 0x0010000004047890 */ /* 0x000fc8000fffe1ff */
[----:B------:R-:W-:Y:S02]  /*0a80*/  USHF.L.U32 UR5, UR4, 0xb, URZ ;  /* 0x0000000b04057899 */ /* 0x000fe400080006ff */
[----:B------:R-:W-:Y:S01]  /*0a90*/  USHF.L.U32 UR4, UR4, 0x1, URZ ;  /* 0x0000000104047899 */ /* 0x000fe200080006ff */
[----:B------:R-:W1:Y:S03]  /*0aa0*/  FENCE.VIEW.ASYNC.S ;  /* 0x00000000000073c6 */ /* 0x000e660000000000 */
[----:B-1----:R2:W1:Y:S08]  /*0ab0*/  SYNCS.EXCH.64 URZ, [UR6+0xc0], UR8 ;  /* 0x0000c00806ff75b2 */ /* 0x0024700008000100 */
[----:B------:R2:W1:Y:S02]  /*0ac0*/  SYNCS.EXCH.64 URZ, [UR6+0xc8], UR4 ;  /* 0x0000c80406ff75b2 */ /* 0x0004640008000100 */
[----:B--2---:R-:W-:Y:S01]  /*0ad0*/  NOP ;  /* 0x0000000000007918 */ /* 0x004fe20000000000 */
.L_x_12:
[----:B------:R-:W2:Y:S01]  /*0ae0*/  SHFL.IDX PT, R2, R91, RZ, 0x1f ;  /* 0x00001fff5b027589 */ /* 0x000ea200000e0000 */
[----:B------:R-:W1:Y:S01]  /*0af0*/  S2UR UR50, SR_CTAID.X ;  /* 0x00000000003279c3 */ /* 0x000e620000002500 */
[----:B------:R-:W-:-:S07]  /*0b00*/  NOP ;  /* 0x0000000000007918 */ /* 0x000fce0000000000 */
[----:B------:R-:W1:Y:S01]  /*0b10*/  S2UR UR22, SR_CTAID.Y ;  /* 0x00000000001679c3 */ /* 0x000e620000002600 */
[----:B--2---:R-:W-:-:S13]  /*0b20*/  ISETP.NE.AND P0, PT, R2, 0x5, PT ;  /* 0x000000050200780c */ /* 0x004fda0003f05270 */
[----:B-1----:R-:W-:Y:S05]  /*0b30*/  @P0 BRA `(.L_x_13) ;  /* 0x0000000000480947 */ /* 0x002fea0003800000 */
[----:B------:R-:W1:Y:S01]  /*0b40*/  S2UR UR4, SR_CgaCtaId ;  /* 0x00000000000479c3 */ /* 0x000e620000008800 */
        /* <DEDUP_REMOVED lines=12> */
[----:B-1----:R1:W2:Y:S01]  /*0c10*/  SYNCS.EXCH.64 URZ, [UR4+0xd0], UR8 ;  /* 0x0000d00804ff75b2 */ /* 0x0022a20008000100 */
[----:B------:R1:W1:Y:S01]  /*0c20*/  SYNCS.EXCH.64 URZ, [UR4+0xe0], UR6 ;  /* 0x0000e00604ff75b2 */ /* 0x0002620008000100 */
[----:B------:R1:W1:Y:S01]  /*0c30*/  SYNCS.EXCH.64 URZ, [UR4+0xd8], UR8 ;  /* 0x0000d80804ff75b2 */ /* 0x0002620008000100 */
[----:B------:R1:W1:Y:S01]  /*0c40*/  SYNCS.EXCH.64 URZ, [UR4+0xe8], UR6 ;  /* 0x0000e80604ff75b2 */ /* 0x0002620008000100 */
[----:B------:R-:W-:Y:S01]  /*0c50*/  NOP ;  /* 0x0000000000007918 */ /* 0x000fe20000000000 */
.L_x_13:
[----:B------:R-:W-:-:S05]  /*0c60*/  CS2R.32 R85, SR_CgaSize ;  /* 0x0000000000557805 */ /* 0x000fca0000008a00 */
[----:B------:R-:W-:-:S05]  /*0c70*/  IMAD R85, R85, -0xa0, RZ ;  /* 0xffffff6055557824 */ /* 0x000fca00078e02ff */
[----:B------:R-:W-:-:S14]  /*0c80*/  R2UR UR5, R85 ;  /* 0x00000000550572ca */ /* 0x000fdc00000e0000 */
[----:B------:R-:W3:Y:S01]  /*0c90*/  LDCU UR5, c[0x0][UR5+0x2b0] ;  /* 0x00005600050577ac */ /* 0x000ee20008000800 */
[----:B------:R-:W-:Y:S02]  /*0ca0*/  I2FP.F32.U32 R5, UR50 ;  /* 0x0000003200057c45 */ /* 0x000fe40008201000 */
[----:B------:R-:W-:-:S05]  /*0cb0*/  CS2R.32 R2, SR_CgaSize ;  /* 0x0000000000027805 */ /* 0x000fca0000008a00 */
[----:B------:R-:W-:-:S06]  /*0cc0*/  IMAD R2, R2, -0xa0, RZ ;  /* 0xffffff6002027824 */ /* 0x000fcc00078e02ff */
[----:B------:R-:W4:Y:S01]  /*0cd0*/  LDC R2, c[0x0][R2+0x2a0] ;  /* 0x0000a80002027b82 */ /* 0x000f220000000800 */
[----:B------:R-:W-:Y:S02]  /*0ce0*/  I2FP.F32.U32 R4, UR22 ;  /* 0x0000001600047c45 */ /* 0x000fe40008201000 */
[----:B------:R-:W-:-:S05]  /*0cf0*/  CS2R.32 R85, SR_CgaSize ;  /* 0x0000000000557805 */ /* 0x000fca0000008a00 */
[----:B------:R-:W-:-:S05]  /*0d00*/  IMAD R85, R85, -0xa0, RZ ;  /* 0xffffff6055557824 */ /* 0x000fca00078e02ff */
[----:B-1----:R-:W-:-:S14]  /*0d10*/  R2UR UR4, R85 ;  /* 0x00000000550472ca */ /* 0x002fdc00000e0000 */
[----:B------:R-:W1:Y:S01]  /*0d20*/  LDCU UR4, c[0x0][UR4+0x2b4] ;  /* 0x00005680040477ac */ /* 0x000e620008000800 */
[----:B------:R-:W-:Y:S01]  /*0d30*/  NOP ;  /* 0x0000000000007918 */ /* 0x000fe20000000000 */
[----:B------:R-:W2:Y:S01]  /*0d40*/  S2R R17, SR_CTAID.Z ;  /* 0x0000000000117919 */ /* 0x000ea20000002700 */
[----:B------:R-:W4:Y:S01]  /*0d50*/  LDCU UR18, c[0x0][0xc24] ;  /* 0x00018480ff1277ac */ /* 0x000f220008000800 */
[----:B------:R-:W-:-:S05]  /*0d60*/  CS2R.32 R3, SR_CgaSize ;  /* 0x0000000000037805 */ /* 0x000fca0000008a00 */
[----:B------:R-:W-:-:S06]  /*0d70*/  IMAD R3, R3, -0xa0, RZ ;  /* 0xffffff6003037824 */ /* 0x000fcc00078e02ff */
[----:B------:R-:W2:Y:S01]  /*0d80*/  LDC R3, c[0x0][R3+0x2a4] ;  /* 0x0000a90003037b82 */ /* 0x000ea20000000800 */
[----:B---3--:R-:W-:Y:S01]  /*0d90*/  FMUL R5, R5, UR5 ;  /* 0x0000000505057c20 */ /* 0x008fe20008400000 */
[----:B-1----:R-:W-:-:S03]  /*0da0*/  FMUL R4, R4, UR4 ;  /* 0x0000000404047c20 */ /* 0x002fc60008400000 */
[----:B------:R-:W1:Y:S01]  /*0db0*/  F2I.U32.TRUNC.NTZ R85, R5 ;  /* 0x0000000500557305 */ /* 0x000e62000020f000 */
[----:B----4-:R-:W-:-:S07]  /*0dc0*/  UISETP.GE.AND UP0, UPT, UR18, 0x1, UPT ;  /* 0x000000011200788c */ /* 0x010fce000bf06270 */
[----:B------:R-:W3:Y:S01]  /*0dd0*/  F2I.U32.TRUNC.NTZ R84, R4 ;  /* 0x0000000400547305 */ /* 0x000ee2000020f000 */
[----:B-1----:R-:W-:-:S05]  /*0de0*/  IADD3 R85, PT, PT, -R85, RZ, RZ ;  /* 0x000000ff55557210 */ /* 0x002fca0007ffe1ff */
[----:B------:R-:W-:Y:S01]  /*0df0*/  IMAD R85, R2, R85, UR50 ;  /* 0x0000003202557e24 */ /* 0x000fe2000f8e0255 */
[----:B---3--:R-:W-:-:S05]  /*0e00*/  IADD3 R84, PT, PT, -R84, RZ, RZ ;  /* 0x000000ff54547210 */ /* 0x008fca0007ffe1ff */
[----:B--2---:R-:W-:Y:S01]  /*0e10*/  IMAD R84, R3, R84, UR22 ;  /* 0x0000001603547e24 */ /* 0x004fe2000f8e0254 */
[----:B------:R-:W-:Y:S06]  /*0e20*/  BAR.SYNC.DEFER_BLOCKING 0x0 ;  /* 0x0000000000007b1d */ /* 0x000fec0000010000 */
[----:B------:R-:W-:Y:S05]  /*0e30*/  BRA.U !UP0, `(.L_x_14) ;  /* 0x0000000108d47547 */ /* 0x000fea000b800000 */
[----:B------:R-:W1:Y:S01]  /*0e40*/  LDCU.128 UR24, c[0x0][0xc10] ;  /* 0x00018200ff1877ac */ /* 0x000e620008000c00 */
[----:B------:R-:W2:Y:S01]  /*0e50*/  LDCU UR14, c[0x0][0x370] ;  /* 0x00006e00ff0e77ac */ /* 0x000ea20008000800 */
[----:B------:R-:W3:Y:S01]  /*0e60*/  LDCU UR6, c[0x0][0x374] ;  /* 0x00006e80ff0677ac */ /* 0x000ee20008000800 */
[----:B------:R-:W4:Y:S01]  /*0e70*/  LDCU UR19, c[0x0][0xc0c] ;  /* 0x00018180ff1377ac */ /* 0x000f220008000800 */
[----:B------:R-:W4:Y:S01]  /*0e80*/  LDCU UR20, c[0x0][0xc20] ;  /* 0x00018400ff1477ac */ /* 0x000f220008000800 */
[----:B------:R-:W4:Y:S01]  /*0e90*/  LDCU.64 UR16, c[0x0][0xc28] ;  /* 0x00018500ff1077ac */ /* 0x000f220008000a00 */
[----:B-1----:R-:W-:Y:S02]  /*0ea0*/  UISETP.NE.AND UP0, UPT, UR26, 0x1, UPT ;  /* 0x000000011a00788c */ /* 0x002fe4000bf05270 */
[----:B---3--:R-:W-:Y:S02]  /*0eb0*/  UIMAD.WIDE.U32 UR4, UR6, UR27, URZ ;  /* 0x0000001b060472a5 */ /* 0x008fe4000f8e00ff */
[----:B--2---:R-:W-:-:S02]  /*0ec0*/  UIMAD.WIDE.U32 UR8, UR14, UR24, URZ ;  /* 0x000000180e0872a5 */ /* 0x004fc4000f8e00ff */
[----:B----4-:R-:W-:Y:S02]  /*0ed0*/  UISETP.NE.AND UP1, UPT, UR19, 0x1, UPT ;  /* 0x000000011300788c */ /* 0x010fe4000bf25270 */
[----:B------:R-:W-:Y:S01]  /*0ee0*/  UISETP.NE.AND UP4, UPT, UR18, 0x1, UPT ;  /* 0x000000011200788c */ /* 0x000fe2000bf85270 */
[----:B------:R-:W-:Y:S01]  /*0ef0*/  UMOV UR4, UR5 ;  /* 0x0000000500047c82 */ /* 0x000fe20008000000 */
[----:B------:R-:W-:Y:S02]  /*0f00*/  UIMAD.WIDE.U32 UR10, UR22, UR27, URZ ;  /* 0x0000001b160a72a5 */ /* 0x000fe4000f8e00ff */
[----:B------:R-:W-:Y:S02]  /*0f10*/  @UP0 USHF.R.U32.HI UR6, URZ, UR20, UR4 ;  /* 0x00000014ff060299 */ /* 0x000fe40008011604 */
[----:B------:R-:W-:Y:S01]  /*0f20*/  UIMAD.WIDE.U32 UR12, UR50, UR24, URZ ;  /* 0x00000018320c72a5 */ /* 0x000fe2000f8e00ff */
[----:B------:R-:W-:Y:S02]  /*0f30*/  UMOV UR4, UR9 ;  /* 0x0000000900047c82 */ /* 0x000fe40008000000 */
[----:B------:R-:W-:Y:S01]  /*0f40*/  UMOV UR7, UR11 ;  /* 0x0000000b00077c82 */ /* 0x000fe20008000000 */
[----:B------:R-:W-:-:S02]  /*0f50*/  @UP1 USHF.R.U32.HI UR14, URZ, UR25, UR4 ;  /* 0x00000019ff0e1299 */ /* 0x000fc40008011604 */
[----:B------:R-:W-:Y:S02]  /*0f60*/  UIMAD.WIDE.U32 UR4, UR6, UR16, URZ ;  /* 0x00000010060472a5 */ /* 0x000fe4000f8e00ff */
[----:B------:R-:W-:Y:S02]  /*0f70*/  UIMAD.WIDE.U32 UR8, UR14, UR16, URZ ;  /* 0x000000100e0872a5 */ /* 0x000fe4000f8e00ff */
[----:B------:R-:W-:-:S03]  /*0f80*/  USHF.R.U32.HI UR10, URZ, UR20, UR7 ;  /* 0x00000014ff0a7299 */ /* 0x000fc60008011607 */
[----:B------:R-:W-:Y:S01]  /*0f90*/  UMOV UR4, UR5 ;  /* 0x0000000500047c82 */ /* 0x000fe20008000000 */
[----:B------:R-:W-:Y:S01]  /*0fa0*/  UMOV UR7, UR13 ;  /* 0x0000000d00077c82 */ /* 0x000fe20008000000 */
[----:B------:R-:W-:Y:S01]  /*0fb0*/  @UP4 USHF.R.U32.HI UR6, URZ, UR17, UR4 ;  /* 0x00000011ff064299 */ /* 0x000fe20008011604 */
[----:B------:R-:W-:Y:S01]  /*0fc0*/  UMOV UR5, UR9 ;  /* 0x0000000900057c82 */ /* 0x000fe20008000000 */
[----:B------:R-:W-:Y:S02]  /*0fd0*/  USHF.R.U32.HI UR7, URZ, UR25, UR7 ;  /* 0x00000019ff077299 */ /* 0x000fe40008011607 */
[----:B------:R-:W-:Y:S02]  /*0fe0*/  USEL UR4, UR22, UR10, !UP0 ;  /* 0x0000000a16047287 */ /* 0x000fe4000c000000 */
[----:B------:R-:W-:Y:S02]  /*0ff0*/  UIMAD UR6, UR6, UR18, URZ ;  /* 0x00000012060672a4 */ /* 0x000fe4000f8e02ff */
[----:B------:R-:W-:-:S02]  /*1000*/  @UP4 USHF.R.U32.HI UR14, URZ, UR17, UR5 ;  /* 0x00000011ff0e4299 */ /* 0x000fc40008011605 */
[----:B------:R-:W-:Y:S02]  /*1010*/  USEL UR5, UR50, UR7, !UP1 ;  /* 0x0000000732057287 */ /* 0x000fe4000c800000 */
[----:B------:R-:W-:Y:S02]  /*1020*/  UISETP.GE.AND UP0, UPT, UR4, UR6, UPT ;  /* 0x000000060400728c */ /* 0x000fe4000bf06270 */
[----:B------:R-:W-:Y:S02]  /*1030*/  UIMAD UR8, UR14, UR18, URZ ;  /* 0x000000120e0872a4 */ /* 0x000fe4000f8e02ff */
[----:B------:R-:W-:Y:S02]  /*1040*/  UIMAD.WIDE.U32 UR6, UR4, UR16, URZ ;  /* 0x00000010040672a5 */ /* 0x000fe4000f8e00ff */
[----:B------:R-:W-:Y:S02]  /*1050*/  UISETP.GE.OR UP0, UPT, UR5, UR8, UP0 ;  /* 0x000000080500728c */ /* 0x000fe40008706670 */
[----:B------:R-:W-:-:S02]  /*1060*/  UIMAD.WIDE.U32 UR8, UR5, UR16, URZ ;  /* 0x00000010050872a5 */ /* 0x000fc4000f8e00ff */
[----:B------:R-:W-:Y:S01]  /*1070*/  UIADD3 UR10, UPT, UPT, -UR4, URZ, URZ ;  /* 0x000000ff040a7290 */ /* 0x000fe2000fffe1ff */
[----:B------:R-:W-:Y:S02]  /*1080*/  UMOV UR6, UR7 ;  /* 0x0000000700067c82 */ /* 0x000fe40008000000 */
[----:B------:R-:W-:Y:S02]  /*1090*/  USHF.R.U32.HI UR6, URZ, UR17, UR6 ;  /* 0x00000011ff067299 */ /* 0x000fe40008011606 */
[----:B------:R-:W-:Y:S02]  /*10a0*/  UIMAD UR10, UR26, UR10, UR22 ;  /* 0x0000000a1a0a72a4 */ /* 0x000fe4000f8e0216 */
[----:B------:R-:W-:Y:S01]  /*10b0*/  USEL UR6, UR4, UR6, !UP4 ;  /* 0x0000000604067287 */ /* 0x000fe2000e000000 */
[----:B------:R-:W-:Y:S01]  /*10c0*/  @!UP0 UMOV UR7, UR9 ;  /* 0x0000000900078c82 */ /* 0x000fe20008000000 */
[----:B------:R-:W-:Y:S02]  /*10d0*/  UIADD3 UR9, UPT, UPT, -UR5, URZ, URZ ;  /* 0x000000ff05097290 */ /* 0x000fe4000fffe1ff */
[----:B------:R-:W-:-:S02]  /*10e0*/  @!UP0 USHF.R.U32.HI UR7, URZ, UR17, UR7 ;  /* 0x00000011ff078299 */ /* 0x000fc40008011607 */
[----:B------:R-:W-:Y:S02]  /*10f0*/  UIADD3 UR8, UPT, UPT, -UR6, URZ, URZ ;  /* 0x000000ff06087290 */ /* 0x000fe4000fffe1ff */
[----:B------:R-:W-:Y:S02]  /*1100*/  @!UP0 USEL UR7, UR5, UR7, !UP4 ;  /* 0x0000000705078287 */ /* 0x000fe4000e000000 */
[----:B------:R-:W-:Y:S02]  /*1110*/  UIMAD UR8, UR18, UR8, UR4 ;  /* 0x00000008120872a4 */ /* 0x000fe4000f8e0204 */
[----:B------:R-:W-:Y:S02]  /*1120*/  @!UP0 UIADD3 UR6, UPT, UPT, UR6, -UR7, URZ ;  /* 0x8000000706068290 */ /* 0x000fe4000fffe0ff */
[----:B------:R-:W-:Y:S02]  /*1130*/  @!UP0 UIMAD UR8, UR8, UR14, UR7 ;  /* 0x0000000e080882a4 */ /* 0x000fe4000f8e0207 */
[----:B------:R-:W-:-:S02]  /*1140*/  @!UP0 UIMAD UR4, UR6, UR18, UR5 ;  /* 0x00000012060482a4 */ /* 0x000fc4000f8e0205 */
[----:B------:R-:W-:Y:S02]  /*1150*/  UIMAD UR6, UR19, UR9, UR50 ;  /* 0x00000009130672a4 */ /* 0x000fe4000f8e0232 */
[----:B------:R-:W-:Y:S01]  /*1160*/  UIMAD UR22, UR4, UR26, UR10 ;  /* 0x0000001a041672a4 */ /* 0x000fe2000f8e020a */
[----:B------:R-:W-:Y:S02]  /*1170*/  @!UP0 UMOV UR5, UR8 ;  /* 0x0000000800058c82 */ /* 0x000fe40008000000 */
[----:B------:R-:W-:-:S12]  /*1180*/  UIMAD UR50, UR5, UR19, UR6 ;  /* 0x00000013053272a4 */ /* 0x000fd8000f8e0206 */
.L_x_14:
[----:B------:R-:W1:Y:S02]  /*1190*/  LDCU UR4, c[0x0][0xc30] ;  /* 0x00018600ff0477ac */ /* 0x000e640008000800 */
[----:B-1----:R-:W-:-:S09]  /*11a0*/  UISETP.NE.AND UP0, UPT, UR4, 0x1, UPT ;  /* 0x000000010400788c */ /* 0x002fd2000bf05270 */
[----:B------:R-:W-:Y:S05]  /*11b0*/  BRA.U UP0, `(.L_x_15) ;  /* 0x0000000100447547 */ /* 0x000fea000b800000 */
[----:B------:R-:W1:Y:S01]  /*11c0*/  LDCU.128 UR8, c[0x0][0xc10] ;  /* 0x00018200ff0877ac */ /* 0x000e620008000c00 */
[----:B------:R-:W2:Y:S01]  /*11d0*/  LDCU UR12, c[0x0][0xc0c] ;  /* 0x00018180ff0c77ac */ /* 0x000ea20008000800 */
[----:B------:R-:W3:Y:S01]  /*11e0*/  LDCU UR13, c[0x0][0xc20] ;  /* 0x00018400ff0d77ac */ /* 0x000ee20008000800 */
[----:B-1----:R-:W-:Y:S02]  /*11f0*/  UIMAD.WIDE.U32 UR6, UR50, UR8, URZ ;  /* 0x00000008320672a5 */ /* 0x002fe4000f8e00ff */
[----:B------:R-:W-:Y:S02]  /*1200*/  UIMAD.WIDE.U32 UR4, UR22, UR11, URZ ;  /* 0x0000000b160472a5 */ /* 0x000fe4000f8e00ff */
[----:B--2---:R-:W-:Y:S02]  /*1210*/  UISETP.NE.AND UP1, UPT, UR12, 0x1, UPT ;  /* 0x000000010c00788c */ /* 0x004fe4000bf25270 */
[----:B------:R-:W-:Y:S01]  /*1220*/  UISETP.NE.AND UP0, UPT, UR10, 0x1, UPT ;  /* 0x000000010a00788c */ /* 0x000fe2000bf05270 */
[----:B------:R-:W-:-:S02]  /*1230*/  UMOV UR6, UR7 ;  /* 0x0000000700067c82 */ /* 0x000fc40008000000 */
[----:B------:R-:W-:Y:S01]  /*1240*/  UMOV UR4, UR5 ;  /* 0x0000000500047c82 */ /* 0x000fe20008000000 */
[----:B------:R-:W-:Y:S02]  /*1250*/  USHF.R.U32.HI UR6, URZ, UR9, UR6 ;  /* 0x00000009ff067299 */ /* 0x000fe40008011606 */
[----:B---3--:R-:W-:Y:S02]  /*1260*/  USHF.R.U32.HI UR4, URZ, UR13, UR4 ;  /* 0x0000000dff047299 */ /* 0x008fe40008011604 */
[----:B------:R-:W-:Y:S02]  /*1270*/  USEL UR5, UR50, UR6, !UP1 ;  /* 0x0000000632057287 */ /* 0x000fe4000c800000 */
[----:B------:R-:W-:-:S04]  /*1280*/  USEL UR4, UR22, UR4, !UP0 ;  /* 0x0000000416047287 */ /* 0x000fc8000c000000 */
[----:B------:R-:W-:Y:S02]  /*1290*/  UIADD3 UR6, UPT, UPT, UR5, -UR4, URZ ;  /* 0x8000000405067290 */ /* 0x000fe4000fffe0ff */
[----:B------:R-:W-:Y:S02]  /*12a0*/  UIADD3 UR4, UPT, UPT, -UR5, UR4, URZ ;  /* 0x0000000405047290 */ /* 0x000fe4000fffe1ff */
[----:B------:R-:W-:Y:S02]  /*12b0*/  UIMAD UR22, UR6, UR10, UR22 ;  /* 0x0000000a061672a4 */ /* 0x000fe4000f8e0216 */
[----:B------:R-:W-:-:S12]  /*12c0*/  UIMAD UR50, UR4, UR12, UR50 ;  /* 0x0000000c043272a4 */ /* 0x000fd8000f8e0232 */
.L_x_15:
[----:B------:R-:W-:Y:S01]  /*12d0*/  BAR.SYNC.DEFER_BLOCKING 0x0 ;  /* 0x0000000000007b1d */ /* 0x000fe20000010000 */
[----:B------:R-:W-:Y:S01]  /*12e0*/  UISETP.NE.AND UP0, UPT, UR15, 0x2, UPT ;  /* 0x000000020f00788c */ /* 0x000fe2000bf05270 */
[----:B------:R-:W-:Y:S02]  /*12f0*/  ISETP.NE.OR P2, PT, R0, 0x2, !P2 ;  /* 0x000000020000780c */ /* 0x000fe40005745670 */
[----:B------:R-:W-:Y:S02]  /*1300*/  LOP3.LUT R0, R99, 0x1f, RZ, 0xc0, !PT ;  /* 0x0000001f63007812 */ /* 0x000fe400078ec0ff */
[----:B------:R-:W1:Y:S04]  /*1310*/  LDCU UR39, c[0x0][0xc24] ;  /* 0x00018480ff2777ac */ /* 0x000e680008000800 */
[----:B------:R-:W-:Y:S05]  /*1320*/  BRA.U UP0, `(.L_x_16) ;  /* 0x0000001900d87547 */ /* 0x000fea000b800000 */
[----:B------:R-:W2:Y:S01]  /*1330*/  LDCU UR5, c[0x0][0x388] ;  /* 0x00007100ff0577ac */ /* 0x000ea20008000800 */
[----:B------:R-:W-:Y:S01]  /*1340*/  PLOP3.LUT P1, PT, PT, PT, UP2, 0x80, 0x8 ;  /* 0x000000000008781c */ /* 0x000fe20003f2f028 */
[----:B------:R-:W-:Y:S01]  /*1350*/  IMAD.MOV.U32 R2, RZ, RZ, RZ ;  /* 0x000000ffff027224 */ /* 0x000fe200078e00ff */
[----:B------:R-:W-:Y:S01]  /*1360*/  ISETP.EQ.OR P3, PT, R0, RZ, P2 ;  /* 0x000000ff0000720c */ /* 0x000fe20001762670 */
[----:B------:R-:W3:Y:S01]  /*1370*/  LDCU UR8, c[0x0][0x38c] ;  /* 0x00007180ff0877ac */ /* 0x000ee20008000800 */
[----:B------:R-:W-:Y:S01]  /*1380*/  PLOP3.LUT P1, PT, P1, PT, PT, 0x8, 0x80 ;  /* 0x000000000080781c */ /* 0x000fe20000f2e170 */
[----:B------:R-:W4:Y:S01]  /*1390*/  LDCU.64 UR6, c[0x0][0x390] ;  /* 0x00007200ff0677ac */ /* 0x000f220008000a00 */
[----:B------:R-:W1:Y:S01]  /*13a0*/  LDCU UR53, c[0x0][0x370] ;  /* 0x00006e00ff3577ac */ /* 0x000e620008000800 */
[----:B------:R-:W1:Y:S01]  /*13b0*/  LDCU.64 UR42, c[0x0][0x348] ;  /* 0x00006900ff2a77ac */ /* 0x000e620008000a00 */
[----:B--2---:R-:W-:Y:S01]  /*13c0*/  UIADD3 UR5, UPT, UPT, UR5, 0x3f, URZ ;  /* 0x0000003f05057890 */ /* 0x004fe2000fffe0ff */
[----:B------:R-:W2:Y:S03]  /*13d0*/  LDCU UR52, c[0x0][0x374] ;  /* 0x00006e80ff3477ac */ /* 0x000ea60008000800 */
[----:B------:R-:W-:Y:S01]  /*13e0*/  USHF.R.S32.HI UR4, URZ, 0x1f, UR5 ;  /* 0x0000001fff047899 */ /* 0x000fe20008011405 */
[----:B------:R-:W-:Y:S01]  /*13f0*/  UMOV UR26, 0x1 ;  /* 0x00000001001a7882 */ /* 0x000fe20000000000 */
[----:B------:R-:W-:-:S02]  /*1400*/  UMOV UR31, URZ ;  /* 0x000000ff001f7c82 */ /* 0x000fc40008000000 */
[----:B------:R-:W-:Y:S01]  /*1410*/  ULEA.HI UR4, UR4, UR5, URZ, 0x6 ;  /* 0x0000000504047291 */ /* 0x000fe2000f8f30ff */
[----:B------:R-:W-:Y:S01]  /*1420*/  UMOV UR36, URZ ;  /* 0x000000ff00247c82 */ /* 0x000fe20008000000 */
[----:B------:R-:W-:Y:S02]  /*1430*/  UMOV UR38, URZ ;  /* 0x000000ff00267c82 */ /* 0x000fe40008000000 */
[----:B------:R-:W-:-:S04]  /*1440*/  USHF.R.S32.HI UR4, URZ, 0x6, UR4 ;  /* 0x00000006ff047899 */ /* 0x000fc80008011404 */
[----:B---3--:R-:W-:-:S04]  /*1450*/  UIMAD UR4, UR4, UR8, URZ ;  /* 0x00000008040472a4 */ /* 0x008fc8000f8e02ff */
[----:B----4-:R-:W-:-:S04]  /*1460*/  UIMAD UR4, UR4, UR6, URZ ;  /* 0x00000006040472a4 */ /* 0x010fc8000f8e02ff */
[----:B------:R-:W-:-:S04]  /*1470*/  UIMAD UR54, UR4, UR7, URZ ;  /* 0x00000007043672a4 */ /* 0x000fc8000f8e02ff */
[----:B------:R-:W-:Y:S02]  /*1480*/  UISETP.NE.AND UP1, UPT, UR54, URZ, UPT ;  /* 0x000000ff3600728c */ /* 0x000fe4000bf25270 */
[----:B------:R-:W-:-:S04]  /*1490*/  UISETP.LT.U32.AND UP0, UPT, UR54, 0x8, UPT ;  /* 0x000000083600788c */ /* 0x000fc8000bf01070 */
[----:B------:R-:W-:-:S04]  /*14a0*/  USEL UR4, UR54, 0x8, UP0 ;  /* 0x0000000836047887 */ /* 0x000fc80008000000 */
[----:B------:R-:W-:Y:S02]  /*14b0*/  UIADD3 UR5, UPT, UPT, UR4, -0x1, URZ ;  /* 0xffffffff04057890 */ /* 0x000fe4000fffe0ff */
[----:B------:R-:W-:Y:S02]  /*14c0*/  @!UP1 UIADD3 UR5, UPT, UPT, UR4, URZ, URZ ;  /* 0x000000ff04059290 */ /* 0x000fe4000fffe0ff */
[----:B------:R-:W-:Y:S02]  /*14d0*/  UIADD3 UR51, UPT, UPT, UR54, -UR4, URZ ;  /* 0x8000000436337290 */ /* 0x000fe4000fffe0ff */
[----:B-12---:R-:W-:-:S12]  /*14e0*/  UIADD3 UR55, UPT, UPT, UR5, 0x1, URZ ;  /* 0x0000000105377890 */ /* 0x006fd8000fffe0ff */
.L_x_32:
[----:B------:R-:W1:Y:S01]  /*14f0*/  S2UR UR30, SR_CgaCtaId ;  /* 0x00000000001e79c3 */ /* 0x000e620000008800 */
[----:B------:R-:W-:Y:S01]  /*1500*/  UMOV UR4, 0x400 ;  /* 0x0000040000047882 */ /* 0x000fe20000000000 */
[----:B------:R-:W-:Y:S01]  /*1510*/  MOV R0, UR26 ;  /* 0x0000001a00007c02 */ /* 0x000fe20008000f00 */
[----:B------:R-:W-:Y:S02]  /*1520*/  UISETP.NE.AND UP0, UPT, UR54, URZ, UPT ;  /* 0x000000ff3600728c */ /* 0x000fe4000bf05270 */
[----:B------:R-:W-:Y:S01]  /*1530*/  USHF.L.U32 UR19, UR22, 0x6, URZ ;  /* 0x0000000616137899 */ /* 0x000fe200080006ff */
[----:B------:R-:W-:Y:S01]  /*1540*/  SHF.L.U32 R0, R0, 0x1f, RZ ;  /* 0x0000001f00007819 */ /* 0x000fe200000006ff */
[----:B------:R-:W-:Y:S01]  /*1550*/  USHF.L.U32 UR44, UR50, 0x7, URZ ;  /* 0x00000007322c7899 */ /* 0x000fe200080006ff */
[----:B------:R-:W-:Y:S01]  /*1560*/  UMOV UR27, URZ ;  /* 0x000000ff001b7c82 */ /* 0x000fe20008000000 */
[----:B------:R-:W-:Y:S01]  /*1570*/  UMOV UR22, URZ ;  /* 0x000000ff00167c82 */ /* 0x000fe20008000000 */
[----:B------:R-:W-:Y:S01]  /*1580*/  UMOV UR21, URZ ;  /* 0x000000ff00157c82 */ /* 0x000fe20008000000 */
[----:B------:R-:W-:Y:S01]  /*1590*/  UMOV UR20, URZ ;  /* 0x000000ff00147c82 */ /* 0x000fe20008000000 */
[----:B-1----:R-:W-:-:S04]  /*15a0*/  ULEA UR30, UR30, UR4, 0x18 ;  /* 0x000000041e1e7291 */ /* 0x002fc8000f8ec0ff */
[----:B------:R-:W-:-:S09]  /*15b0*/  ULEA UR4, UR31, UR30, 0x3 ;  /* 0x0000001e1f047291 */ /* 0x000fd2000f8e18ff */
[----:B------:R1:W2:Y:S01]  /*15c0*/  SYNCS.PHASECHK.TRANS64.TRYWAIT P0, [UR4+0x40], R0 ;  /* 0x00004000ff0075a7 */ /* 0x0002a20008001104 */
[----:B------:R-:W-:Y:S05]  /*15d0*/  BRA.U !UP0, `(.L_x_17) ;  /* 0x0000000508987547 */ /* 0x000fea000b800000 */
[----:B------:R-:W3:Y:S01]  /*15e0*/  LDCU.128 UR12, c[0x0][0x480] ;  /* 0x00009000ff0c77ac */ /* 0x000ee20008000c00 */
[----:B------:R-:W4:Y:S01]  /*15f0*/  LDCU.128 UR8, c[0x0][0x490] ;  /* 0x00009200ff0877ac */ /* 0x000f220008000c00 */
[----:B------:R-:W1:Y:S01]  /*1600*/  LDCU.64 UR20, c[0x0][0x4c0] ;  /* 0x00009800ff1477ac */ /* 0x000e620008000a00 */
[----:B------:R-:W1:Y:S01]  /*1610*/  LDCU.64 UR16, c[0x0][0x4f0] ;  /* 0x00009e00ff1077ac */ /* 0x000e620008000a00 */
[----:B------:R-:W1:Y:S01]  /*1620*/  LDCU UR18, c[0x0][0x4c8] ;  /* 0x00009900ff1277ac */ /* 0x000e620008000800 */
[----:B---3--:R-:W-:Y:S02]  /*1630*/  UIMAD.WIDE.U32 UR4, UR44, UR13, URZ ;  /* 0x0000000d2c0472a5 */ /* 0x008fe4000f8e00ff */
[----:B------:R-:W-:Y:S02]  /*1640*/  UISETP.NE.AND UP0, UPT, UR12, 0x1, UPT ;  /* 0x000000010c00788c */ /* 0x000fe4000bf05270 */
[----:B------:R-:W-:Y:S01]  /*1650*/  USHF.R.U32.HI UR5, URZ, UR14, UR5 ;  /* 0x0000000eff057299 */ /* 0x000fe20008011605 */
[----:B------:R-:W3:Y:S03]  /*1660*/  LDCU UR45, c[0x0][0x38c] ;  /* 0x00007180ff2d77ac */ /* 0x000ee60008000800 */
[----:B------:R-:W-:-:S02]  /*1670*/  USEL UR5, UR44, UR5, !UP0 ;  /* 0x000000052c057287 */ /* 0x000fc4000c000000 */
[----:B------:R-:W-:Y:S02]  /*1680*/  UISETP.NE.AND UP0, UPT, UR15, 0x1, UPT ;  /* 0x000000010f00788c */ /* 0x000fe4000bf05270 */
[----:B----4-:R-:W-:Y:S01]  /*1690*/  UIMAD.WIDE.U32 UR6, UR5, UR8, URZ ;  /* 0x00000008050672a5 */ /* 0x010fe2000f8e00ff */
[----:B------:R-:W4:Y:S01]  /*16a0*/  LDCU UR8, c[0x0][0x4a0] ;  /* 0x00009400ff0877ac */ /* 0x000f220008000800 */
[----:B------:R-:W1:Y:S05]  /*16b0*/  LDCU UR23, c[0x0][0x4cc] ;  /* 0x00009980ff1777ac */ /* 0x000e6a0008000800 */
[----:B------:R-:W-:Y:S01]  /*16c0*/  UMOV UR4, UR7 ;  /* 0x0000000700047c82 */ /* 0x000fe20008000000 */
[----:B------:R-:W1:Y:S01]  /*16d0*/  LDCU.64 UR40, c[0x0][0x390] ;  /* 0x00007200ff2877ac */ /* 0x000e620008000a00 */
[----:B------:R-:W-:Y:S01]  /*16e0*/  USHF.R.U32.HI UR4, URZ, UR9, UR4 ;  /* 0x00000009ff047299 */ /* 0x000fe20008011604 */
[----:B------:R-:W1:Y:S03]  /*16f0*/  LDCU UR9, c[0x0][0x4ec] ;  /* 0x00009d80ff0977ac */ /* 0x000e660008000800 */
[----:B------:R-:W-:-:S02]  /*1700*/  USEL UR4, UR5, UR4, !UP0 ;  /* 0x0000000405047287 */ /* 0x000fc4000c000000 */
[----:B------:R-:W-:Y:S02]  /*1710*/  UISETP.NE.AND UP0, UPT, UR10, 0x1, UPT ;  /* 0x000000010a00788c */ /* 0x000fe4000bf05270 */
[----:B------:R-:W-:Y:S01]  /*1720*/  UIMAD.WIDE.U32 UR6, UR4, UR11, URZ ;  /* 0x0000000b040672a5 */ /* 0x000fe2000f8e00ff */
[----:B------:R-:W1:Y:S01]  /*1730*/  LDCU.64 UR24, c[0x0][0x4d0] ;  /* 0x00009a00ff1877ac */ /* 0x000e620008000a00 */
[----:B------:R-:W-:-:S05]  /*1740*/  UIADD3 UR38, UPT, UPT, UR55, UR36, URZ ;  /* 0x0000002437267290 */ /* 0x000fca000fffe0ff */
[----:B------:R-:W-:Y:S01]  /*1750*/  UMOV UR6, UR7 ;  /* 0x0000000700067c82 */ /* 0x000fe20008000000 */
[----:B------:R-:W-:Y:S02]  /*1760*/  UIADD3 UR7, UPT, UPT, -UR4, URZ, URZ ;  /* 0x000000ff04077290 */ /* 0x000fe4000fffe1ff */
[----:B----4-:R-:W-:Y:S02]  /*1770*/  USHF.R.U32.HI UR6, URZ, UR8, UR6 ;  /* 0x00000008ff067299 */ /* 0x010fe40008011606 */
[----:B------:R-:W-:Y:S02]  /*1780*/  UIADD3 UR8, UPT, UPT, -UR5, URZ, URZ ;  /* 0x000000ff05087290 */ /* 0x000fe4000fffe1ff */
[----:B------:R-:W-:Y:S02]  /*1790*/  USEL UR14, UR4, UR6, !UP0 ;  /* 0x00000006040e7287 */ /* 0x000fe4000c000000 */
[----:B------:R-:W-:Y:S02]  /*17a0*/  UIMAD UR7, UR15, UR7, UR5 ;  /* 0x000000070f0772a4 */ /* 0x000fe4000f8e0205 */
[----:B------:R-:W-:-:S02]  /*17b0*/  UIADD3 UR6, UPT, UPT, -UR14, URZ, URZ ;  /* 0x000000ff0e067290 */ /* 0x000fc4000fffe1ff */
[----:B------:R-:W-:Y:S02]  /*17c0*/  UIMAD UR8, UR12, UR8, UR44 ;  /* 0x000000080c0872a4 */ /* 0x000fe4000f8e022c */
[----:B------:R-:W-:Y:S02]  /*17d0*/  UIMAD UR13, UR10, UR6, UR4 ;  /* 0x000000060a0d72a4 */ /* 0x000fe4000f8e0204 */
[----:B-1----:R-:W-:Y:S02]  /*17e0*/  UIMAD UR11, UR8, UR20, UR9 ;  /* 0x00000014080b72a4 */ /* 0x002fe4000f8e0209 */
[----:B------:R-:W-:Y:S01]  /*17f0*/  UIMAD UR12, UR7, UR21, UR16 ;  /* 0x00000015070c72a4 */ /* 0x000fe2000f8e0210 */
[----:B------:R-:W1:Y:S02]  /*1800*/  LDCU.64 UR4, c[0x0][0x4f8] ;  /* 0x00009f00ff0477ac */ /* 0x000e640008000a00 */
[----:B------:R-:W4:Y:S01]  /*1810*/  LDCU UR6, c[0x0][0x500] ;  /* 0x0000a000ff0677ac */ /* 0x000f220008000800 */
[----:B------:R-:W-:Y:S01]  /*1820*/  UIMAD UR13, UR13, UR18, UR17 ;  /* 0x000000120d0d72a4 */ /* 0x000fe2000f8e0211 */
[----:B------:R-:W-:Y:S01]  /*1830*/  UMOV UR27, URZ ;  /* 0x000000ff001b7c82 */ /* 0x000fe20008000000 */
[----:B------:R-:W-:Y:S01]  /*1840*/  UMOV UR7, UR31 ;  /* 0x0000001f00077c82 */ /* 0x000fe20008000000 */
[----:B------:R-:W-:Y:S01]  /*1850*/  UMOV UR20, URZ ;  /* 0x000000ff00147c82 */ /* 0x000fe20008000000 */
[----:B------:R-:W-:Y:S01]  /*1860*/  UMOV UR21, URZ ;  /* 0x000000ff00157c82 */ /* 0x000fe20008000000 */
[----:B---3--:R-:W-:-:S07]  /*1870*/  UMOV UR22, URZ ;  /* 0x000000ff00167c82 */ /* 0x008fce0008000000 */
.L_x_22:
[----:B------:R-:W-:Y:S01]  /*1880*/  @!P2 MOV R3, 0x6000 ;  /* 0x000060000003a802 */ /* 0x000fe20000000f00 */
[----:B------:R-:W-:Y:S01]  /*1890*/  ULEA UR9, UR7, UR30, 0x3 ;  /* 0x0000001e07097291 */ /* 0x000fe2000f8e18ff */
[----:B-12---:R-:W-:Y:S11]  /*18a0*/  @P0 BRA `(.L_x_18) ;  /* 0x0000000000100947 */ /* 0x006ff60003800000 */
[----:B------:R-:W-:Y:S04]  /*18b0*/  MOV R0, UR26 ;  /* 0x0000001a00007c02 */ /* 0x000fe80008000f00 */
[----:B------:R-:W-:Y:S04]  /*18c0*/  SHF.L.U32 R5, R0, 0x1f, RZ ;  /* 0x0000001f00057819 */ /* 0x000fe800000006ff */
[----:B------:R-:W2:Y:S02]  /*18d0*/  SYNCS.PHASECHK.TRANS64.TRYWAIT P0, [UR9+0x40], R5 ;  /* 0x00004005ff0075a7 */ /* 0x000ea40008001109 */
[----:B--2---:R-:W-:Y:S05]  /*18e0*/  @!P0 BRA `(.L_x_19) ;  /* 0x0000006800548947 */ /* 0x004fea0003800000 */
.L_x_18:
[----:B------:R3:W-:Y:S01]  /*18f0*/  @!P2 SYNCS.ARRIVE.TRANS64 RZ, [UR9], R3 ;  /* 0x00000003ffffa9a7 */ /* 0x0007e20008000009 */
[----:B------:R-:W-:Y:S04]  /*1900*/  BSSY.RECONVERGENT B0, `(.L_x_20) ;  /* 0x0000003000007945 */ /* 0x000fe80003800200 */
[----:B------:R-:W-:Y:S05]  /*1910*/  @P3 BRA `(.L_x_21) ;  /* 0x0000000000043947 */ /* 0x000fea0003800000 */
[----:B-1--4-:R-:W-:Y:S05]  /*1920*/  BPT.TRAP 0x1 ;  /* 0x000000040000795c */ /* 0x012fea0000300000 */
.L_x_21:
[----:B-1--4-:R-:W-:Y:S05]  /*1930*/  BSYNC.RECONVERGENT B0 ;  /* 0x0000000000007941 */ /* 0x012fea0003800200 */
.L_x_20:
[----:B------:R-:W-:Y:S02]  /*1940*/  UIADD3 UR8, UPT, UPT, UR7, 0x1, URZ ;  /* 0x0000000107087890 */ /* 0x000fe4000fffe0ff */
[----:B------:R-:W-:Y:S02]  /*1950*/  UIMAD UR15, UR20, UR23, UR4 ;  /* 0x00000017140f72a4 */ /* 0x000fe4000f8e0204 */
[----:B------:R-:W-:Y:S02]  /*1960*/  UISETP.NE.AND UP0, UPT, UR8, 0x8, UPT ;  /* 0x000000080800788c */ /* 0x000fe4000bf05270 */
[----:B------:R-:W-:Y:S02]  /*1970*/  ULEA UR17, UR7, UR30, 0xe ;  /* 0x0000001e07117291 */ /* 0x000fe4000f8e70ff */
[----:B------:R-:W-:Y:S02]  /*1980*/  USEL UR10, URZ, 0x1, UP0 ;  /* 0x00000001ff0a7887 */ /* 0x000fe40008000000 */
[----:B------:R-:W-:Y:S02]  /*1990*/  USEL UR31, UR8, URZ, UP0 ;  /* 0x000000ff081f7287 */ /* 0x000fe40008000000 */
[----:B------:R-:W-:Y:S02]  /*19a0*/  ULOP3.LUT UR26, UR26, UR10, URZ, 0x3c, !UPT ;  /* 0x0000000a1a1a7292 */ /* 0x000fe4000f8e3cff */
[----:B------:R-:W-:Y:S02]  /*19b0*/  ULEA UR8, UR31, UR30, 0x3 ;  /* 0x0000001e1f087291 */ /* 0x000fe4000f8e18ff */
[----:B------:R-:W-:Y:S02]  /*19c0*/  ULEA UR16, UR7, UR30, 0xd ;  /* 0x0000001e07107291 */ /* 0x000fe4000f8e68ff */
[----:B------:R-:W-:Y:S01]  /*19d0*/  UIADD3 UR34, UP0, UPT, UR42, 0x80, URZ ;  /* 0x000000802a227890 */ /* 0x000fe2000ff1e0ff */
[----:B--2---:R-:W-:Y:S01]  /*19e0*/  MOV R0, UR26 ;  /* 0x0000001a00007c02 */ /* 0x004fe20008000f00 */
[----:B------:R-:W-:Y:S02]  /*19f0*/  USHF.L.U32 UR10, UR27, 0x6, URZ ;  /* 0x000000061b0a7899 */ /* 0x000fe400080006ff */
[----:B------:R-:W-:Y:S01]  /*1a00*/  UIADD3.X UR35, UPT, UPT, URZ, UR43, URZ, UP0, !UPT ;  /* 0x0000002bff237290 */ /* 0x000fe200087fe4ff */
[----:B---3--:R-:W-:Y:S01]  /*1a10*/  SHF.L.U32 R3, R0, 0x1f, RZ ;  /* 0x0000001f00037819 */ /* 0x008fe200000006ff */
[----:B------:R-:W-:Y:S02]  /*1a20*/  UIADD3 UR32, UP3, UPT, UR42, 0x200, URZ ;  /* 0x000002002a207890 */ /* 0x000fe4000ff7e0ff */
[----:B------:R-:W-:Y:S01]  /*1a30*/  UIADD3 UR16, UPT, UPT, UR16, 0x26400, URZ ;  /* 0x0002640010107890 */ /* 0x000fe2000fffe0ff */
[----:B------:R3:W1:Y:S01]  /*1a40*/  SYNCS.PHASECHK.TRANS64.TRYWAIT P0, [UR8+0x40], R3 ;  /* 0x00004003ff0075a7 */ /* 0x0006620008001108 */
[----:B------:R-:W-:Y:S02]  /*1a50*/  UIMAD UR8, UR21, UR24, UR5 ;  /* 0x00000018150872a4 */ /* 0x000fe4000f8e0205 */
[----:B------:R-:W-:Y:S02]  /*1a60*/  UIMAD UR7, UR22, UR25, UR6 ;  /* 0x00000019160772a4 */ /* 0x000fe4000f8e0206 */
[----:B------:R-:W-:Y:S02]  /*1a70*/  ULEA UR15, UR8, UR15, 0x5 ;  /* 0x0000000f080f7291 */ /* 0x000fe4000f8e28ff */
[----:B------:R-:W-:Y:S02]  /*1a80*/  UIADD3 UR8, UPT, UPT, UR17, 0x6400, URZ ;  /* 0x0000640011087890 */ /* 0x000fe4000fffe0ff */
[----:B------:R-:W-:Y:S02]  /*1a90*/  ULEA UR7, UR7, UR15, 0xa ;  /* 0x0000000f07077291 */ /* 0x000fe4000f8e50ff */
[----:B------:R-:W-:Y:S02]  /*1aa0*/  UIADD3.X UR33, UPT, UPT, URZ, UR43, URZ, UP3, !UPT ;  /* 0x0000002bff217290 */ /* 0x000fe40009ffe4ff */
[----:B------:R-:W-:Y:S02]  /*1ab0*/  UPRMT UR7, UR7, 0x5410, URZ ;  /* 0x0000541007077896 */ /* 0x000fe400080000ff */
[----:B------:R-:W-:Y:S02]  /*1ac0*/  UIADD3 UR37, UPT, UPT, UR20, 0x1, URZ ;  /* 0x0000000114257890 */ /* 0x000fe4000fffe0ff */
[----:B------:R-:W-:Y:S02]  /*1ad0*/  UIADD3 UR29, UPT, UPT, UR21, 0x1, URZ ;  /* 0x00000001151d7890 */ /* 0x000fe4000fffe0ff */
[----:B------:R-:W-:Y:S02]  /*1ae0*/  UISETP.NE.AND UP2, UPT, UR37, UR45, UPT ;  /* 0x0000002d2500728c */ /* 0x000fe4000bf45270 */
[----:B------:R-:W-:Y:S01]  /*1af0*/  UIADD3 UR28, UPT, UPT, UR22, 0x1, URZ ;  /* 0x00000001161c7890 */ /* 0x000fe2000fffe0ff */
[----:B------:R2:W-:Y:S01]  /*1b00*/  UTMALDG.5D.IM2COL [UR8], [UR34], UR7 ;  /* 0x00000008220073b4 */ /* 0x0005e20008060007 */
[----:B------:R-:W-:Y:S01]  /*1b10*/  UIADD3 UR36, UPT, UPT, UR36, 0x1, URZ ;  /* 0x0000000124247890 */ /* 0x000fe2000fffe0ff */
[----:B------:R-:W-:Y:S01]  /*1b20*/  UMOV UR46, 0x0 ;  /* 0x00000000002e7882 */ /* 0x000fe20000000000 */
[----:B------:R-:W-:Y:S01]  /*1b30*/  UMOV UR47, 0x10000000 ;  /* 0x10000000002f7882 */ /* 0x000fe20000000000 */
[----:B------:R-:W-:Y:S01]  /*1b40*/  UMOV UR17, UR9 ;  /* 0x0000000900117c82 */ /* 0x000fe20008000000 */
[----:B------:R-:W-:Y:S03]  /*1b50*/  UMOV UR18, UR10 ;  /* 0x0000000a00127c82 */ /* 0x000fe60008000000 */
[----:B------:R-:W-:Y:S01]  /*1b60*/  @UP2 UIADD3 UR29, UPT, UPT, UR21, URZ, URZ ;  /* 0x000000ff151d2290 */ /* 0x000fe2000fffe0ff */
[----:B------:R4:W-:Y:S03]  /*1b70*/  UTMALDG.5D [UR16], [UR32], desc[UR46] ;  /* 0x00002e10200075b4 */ /* 0x0009e60008021000 */
[----:B------:R-:W-:Y:S11]  /*1b80*/  UISETP.NE.AND UP1, UPT, UR29, UR40, UPT ;  /* 0x000000281d00728c */ /* 0x000ff6000bf25270 */
[----:B------:R-:W-:Y:S04]  /*1b90*/  @UP1 UIADD3 UR28, UPT, UPT, UR22, URZ, URZ ;  /* 0x000000ff161c1290 */ /* 0x000fe8000fffe0ff */
[----:B------:R-:W-:Y:S02]  /*1ba0*/  UISETP.NE.AND UP0, UPT, UR28, UR41, UPT ;  /* 0x000000291c00728c */ /* 0x000fe4000bf05270 */
[----:B--2---:R-:W-:Y:S09]  /*1bb0*/  UIADD3 UR8, UPT, UPT, UR27, 0x1, URZ ;  /* 0x000000011b087890 */ /* 0x004ff2000fffe0ff */
[----:B------:R-:W-:Y:S01]  /*1bc0*/  @UP0 UIADD3 UR8, UPT, UPT, UR27, URZ, URZ ;  /* 0x000000ff1b080290 */ /* 0x000fe2000fffe0ff */
[----:B------:R-:W-:Y:S06]  /*1bd0*/  UMOV UR7, UR31 ;  /* 0x0000001f00077c82 */ /* 0x000fec0008000000 */
[----:B------:R-:W-:Y:S01]  /*1be0*/  UMOV UR27, UR8 ;  /* 0x00000008001b7c82 */ /* 0x000fe20008000000 */
[----:B----4-:R-:W-:Y:S02]  /*1bf0*/  USEL UR22, UR28, URZ, UP0 ;  /* 0x000000ff1c167287 */ /* 0x010fe40008000000 */
[----:B------:R-:W-:Y:S02]  /*1c00*/  UISETP.NE.AND UP0, UPT, UR36, UR38, UPT ;  /* 0x000000262400728c */ /* 0x000fe4000bf05270 */
[----:B------:R-:W-:Y:S02]  /*1c10*/  USEL UR20, UR37, URZ, UP2 ;  /* 0x000000ff25147287 */ /* 0x000fe40009000000 */
[----:B------:R-:W-:Y:S05]  /*1c20*/  USEL UR21, UR29, URZ, UP1 ;  /* 0x000000ff1d157287 */ /* 0x000fea0008800000 */
[----:B---3--:R-:W-:Y:S07]  /*1c30*/  BRA.U UP0, `(.L_x_22) ;  /* 0xfffffffd00107547 */ /* 0x008fee000b83ffff */
.L_x_17:
[----:B------:R-:W-:Y:S01]  /*1c40*/  ULEA UR4, UR31, UR30, 0x3 ;  /* 0x0000001e1f047291 */ /* 0x000fe2000f8e18ff */
[----:B-1----:R-:W-:Y:S01]  /*1c50*/  MOV R0, UR26 ;  /* 0x0000001a00007c02 */ /* 0x002fe20008000f00 */
[----:B------:R-:W-:Y:S01]  /*1c60*/  @!P1 SYNCS.ARRIVE.TRANS64.A1T0 RZ, [UR30+0xb8], RZ ;  /* 0x0000b8ffffff99a7 */ /* 0x000fe2000810001e */
[----:B------:R-:W-:Y:S02]  /*1c70*/  UISETP.GE.AND UP0, UPT, UR51, 0x1, UPT ;  /* 0x000000013300788c */ /* 0x000fe4000bf06270 */
[----:B------:R-:W-:-:S04]  /*1c80*/  SHF.L.U32 R0, R0, 0x1f, RZ ;  /* 0x0000001f00007819 */ /* 0x000fc800000006ff */
[----:B--2---:R1:W2:Y:S03]  /*1c90*/  SYNCS.PHASECHK.TRANS64.TRYWAIT P0, [UR4+0x40], R0 ;  /* 0x00004000ff0075a7 */ /* 0x0042a60008001104 */
[----:B------:R-:W-:Y:S05]  /*1ca0*/  BRA.U !UP0, `(.L_x_23) ;  /* 0x0000000508907547 */ /* 0x000fea000b800000 */
[----:B------:R-:W3:Y:S01]  /*1cb0*/  LDCU.128 UR8, c[0x0][0x480] ;  /* 0x00009000ff0877ac */ /* 0x000ee20008000c00 */
[----:B------:R-:W4:Y:S01]  /*1cc0*/  LDCU.128 UR32, c[0x0][0x490] ;  /* 0x00009200ff2077ac */ /* 0x000f220008000c00 */
[----:B------:R-:W1:Y:S01]  /*1cd0*/  LDCU.64 UR28, c[0x0][0x4c0] ;  /* 0x00009800ff1c77ac */ /* 0x000e620008000a00 */
[----:B------:R-:W1:Y:S01]  /*1ce0*/  LDCU UR13, c[0x0][0x4c8] ;  /* 0x00009900ff0d77ac */ /* 0x000e620008000800 */
[----:B------:R-:W1:Y:S01]  /*1cf0*/  LDCU.64 UR16, c[0x0][0x4f0] ;  /* 0x00009e00ff1077ac */ /* 0x000e620008000a00 */
[----:B---3--:R-:W-:Y:S02]  /*1d00*/  UIMAD.WIDE.U32 UR4, UR44, UR9, URZ ;  /* 0x000000092c0472a5 */ /* 0x008fe4000f8e00ff */
[----:B------:R-:W-:Y:S02]  /*1d10*/  UISETP.NE.AND UP0, UPT, UR8, 0x1, UPT ;  /* 0x000000010800788c */ /* 0x000fe4000bf05270 */
[----:B------:R-:W-:Y:S01]  /*1d20*/  USHF.R.U32.HI UR5, URZ, UR10, UR5 ;  /* 0x0000000aff057299 */ /* 0x000fe20008011605 */
[----:B------:R-:W3:Y:S03]  /*1d30*/  LDCU UR9, c[0x0][0x4a0] ;  /* 0x00009400ff0977ac */ /* 0x000ee60008000800 */
[----:B------:R-:W-:-:S02]  /*1d40*/  USEL UR5, UR44, UR5, !UP0 ;  /* 0x000000052c057287 */ /* 0x000fc4000c000000 */
[----:B------:R-:W-:Y:S02]  /*1d50*/  UISETP.NE.AND UP0, UPT, UR11, 0x1, UPT ;  /* 0x000000010b00788c */ /* 0x000fe4000bf05270 */
[----:B----4-:R-:W-:Y:S01]  /*1d60*/  UIMAD.WIDE.U32 UR6, UR5, UR32, URZ ;  /* 0x00000020050672a5 */ /* 0x010fe2000f8e00ff */
[----:B------:R-:W1:Y:S01]  /*1d70*/  LDCU UR10, c[0x0][0x4ec] ;  /* 0x00009d80ff0a77ac */ /* 0x000e620008000800 */
[----:B------:R-:W4:Y:S05]  /*1d80*/  LDCU UR46, c[0x0][0x38c] ;  /* 0x00007180ff2e77ac */ /* 0x000f2a0008000800 */
[----:B------:R-:W-:Y:S01]  /*1d90*/  UMOV UR4, UR7 ;  /* 0x0000000700047c82 */ /* 0x000fe20008000000 */
[----:B------:R-:W1:Y:S01]  /*1da0*/  LDCU UR23, c[0x0][0x4cc] ;  /* 0x00009980ff1777ac */ /* 0x000e620008000800 */
[----:B------:R-:W-:Y:S01]  /*1db0*/  USHF.R.U32.HI UR4, URZ, UR33, UR4 ;  /* 0x00000021ff047299 */ /* 0x000fe20008011604 */
[----:B------:R-:W1:Y:S03]  /*1dc0*/  LDCU.64 UR40, c[0x0][0x390] ;  /* 0x00007200ff2877ac */ /* 0x000e660008000a00 */
[----:B------:R-:W-:-:S02]  /*1dd0*/  USEL UR4, UR5, UR4, !UP0 ;  /* 0x0000000405047287 */ /* 0x000fc4000c000000 */
[----:B------:R-:W-:Y:S02]  /*1de0*/  UISETP.NE.AND UP0, UPT, UR34, 0x1, UPT ;  /* 0x000000012200788c */ /* 0x000fe4000bf05270 */
[----:B------:R-:W-:Y:S01]  /*1df0*/  UIMAD.WIDE.U32 UR6, UR4, UR35, URZ ;  /* 0x00000023040672a5 */ /* 0x000fe2000f8e00ff */
[----:B------:R-:W1:Y:S01]  /*1e00*/  LDCU.64 UR24, c[0x0][0x4d0] ;  /* 0x00009a00ff1877ac */ /* 0x000e620008000a00 */
[----:B------:R-:W-:-:S05]  /*1e10*/  UIADD3 UR38, UPT, UPT, UR51, UR38, URZ ;  /* 0x0000002633267290 */ /* 0x000fca000fffe0ff */
[----:B------:R-:W-:Y:S01]  /*1e20*/  UMOV UR6, UR7 ;  /* 0x0000000700067c82 */ /* 0x000fe20008000000 */
[----:B------:R-:W-:Y:S02]  /*1e30*/  UIADD3 UR7, UPT, UPT, -UR5, URZ, URZ ;  /* 0x000000ff05077290 */ /* 0x000fe4000fffe1ff */
[----:B---3--:R-:W-:Y:S02]  /*1e40*/  USHF.R.U32.HI UR6, URZ, UR9, UR6 ;  /* 0x00000009ff067299 */ /* 0x008fe40008011606 */
[----:B------:R-:W-:Y:S02]  /*1e50*/  UIMAD UR7, UR8, UR7, UR44 ;  /* 0x00000007080772a4 */ /* 0x000fe4000f8e022c */
[----:B------:R-:W-:Y:S02]  /*1e60*/  USEL UR14, UR4, UR6, !UP0 ;  /* 0x00000006040e7287 */ /* 0x000fe4000c000000 */
[----:B------:R-:W-:Y:S02]  /*1e70*/  UIADD3 UR6, UPT, UPT, -UR4, URZ, URZ ;  /* 0x000000ff04067290 */ /* 0x000fe4000fffe1ff */
[----:B------:R-:W-:-:S02]  /*1e80*/  UIADD3 UR9, UPT, UPT, -UR14, URZ, URZ ;  /* 0x000000ff0e097290 */ /* 0x000fc4000fffe1ff */
[----:B------:R-:W-:Y:S02]  /*1e90*/  UIMAD UR12, UR11, UR6, UR5 ;  /* 0x000000060b0c72a4 */ /* 0x000fe4000f8e0205 */
[----:B------:R-:W-:Y:S02]  /*1ea0*/  UIMAD UR9, UR34, UR9, UR4 ;  /* 0x00000009220972a4 */ /* 0x000fe4000f8e0204 */
[----:B-1----:R-:W-:Y:S01]  /*1eb0*/  UIMAD UR11, UR7, UR28, UR10 ;  /* 0x0000001c070b72a4 */ /* 0x002fe2000f8e020a */
[----:B------:R-:W1:Y:S02]  /*1ec0*/  LDCU.64 UR4, c[0x0][0x4f8] ;  /* 0x00009f00ff0477ac */ /* 0x000e640008000a00 */
[----:B------:R-:W3:Y:S01]  /*1ed0*/  LDCU UR6, c[0x0][0x500] ;  /* 0x0000a000ff0677ac */ /* 0x000ee20008000800 */
[----:B------:R-:W-:Y:S02]  /*1ee0*/  UIMAD UR12, UR12, UR29, UR16 ;  /* 0x0000001d0c0c72a4 */ /* 0x000fe4000f8e0210 */
[----:B------:R-:W-:Y:S01]  /*1ef0*/  UIMAD UR13, UR9, UR13, UR17 ;  /* 0x0000000d090d72a4 */ /* 0x000fe2000f8e0211 */
[----:B------:R-:W-:Y:S01]  /*1f00*/  UMOV UR37, UR51 ;  /* 0x0000003300257c82 */ /* 0x000fe20008000000 */
[----:B----4-:R-:W-:-:S10]  /*1f10*/  UMOV UR7, UR31 ;  /* 0x0000001f00077c82 */ /* 0x010fd40008000000 */
.L_x_28:
[----:B------:R-:W-:Y:S01]  /*1f20*/  @!P2 MOV R3, 0x6000 ;  /* 0x000060000003a802 */ /* 0x000fe20000000f00 */
[----:B------:R-:W-:Y:S01]  /*1f30*/  ULEA UR9, UR7, UR30, 0x3 ;  /* 0x0000001e07097291 */ /* 0x000fe2000f8e18ff */
[----:B-12---:R-:W-:Y:S11]  /*1f40*/  @P0 BRA `(.L_x_24) ;  /* 0x0000000000100947 */ /* 0x006ff60003800000 */
[----:B------:R-:W-:Y:S04]  /*1f50*/  MOV R0, UR26 ;  /* 0x0000001a00007c02 */ /* 0x000fe80008000f00 */
[----:B------:R-:W-:Y:S04]  /*1f60*/  SHF.L.U32 R5, R0, 0x1f, RZ ;  /* 0x0000001f00057819 */ /* 0x000fe800000006ff */
[----:B------:R-:W2:Y:S02]  /*1f70*/  SYNCS.PHASECHK.TRANS64.TRYWAIT P0, [UR9+0x40], R5 ;  /* 0x00004005ff0075a7 */ /* 0x000ea40008001109 */
[----:B--2---:R-:W-:Y:S05]  /*1f80*/  @!P0 BRA `(.L_x_25) ;  /* 0x0000006000c48947 */ /* 0x004fea0003800000 */
.L_x_24:
[----:B------:R4:W-:Y:S01]  /*1f90*/  @!P2 SYNCS.ARRIVE.TRANS64 RZ, [UR9], R3 ;  /* 0x00000003ffffa9a7 */ /* 0x0009e20008000009 */
[----:B------:R-:W-:Y:S04]  /*1fa0*/  BSSY.RECONVERGENT B0, `(.L_x_26) ;  /* 0x0000003000007945 */ /* 0x000fe80003800200 */
[----:B------:R-:W-:Y:S05]  /*1fb0*/  @P3 BRA `(.L_x_27) ;  /* 0x0000000000043947 */ /* 0x000fea0003800000 */
[----:B-1-3--:R-:W-:Y:S05]  /*1fc0*/  BPT.TRAP 0x1 ;  /* 0x000000040000795c */ /* 0x00afea0000300000 */
.L_x_27:
[----:B-1-3--:R-:W-:Y:S05]  /*1fd0*/  BSYNC.RECONVERGENT B0 ;  /* 0x0000000000007941 */ /* 0x00afea0003800200 */
.L_x_26:
[----:B------:R-:W-:Y:S02]  /*1fe0*/  UIADD3 UR8, UPT, UPT, UR7, 0x1, URZ ;  /* 0x0000000107087890 */ /* 0x000fe4000fffe0ff */
[----:B------:R-:W-:Y:S02]  /*1ff0*/  UIMAD UR16, UR20, UR23, UR4 ;  /* 0x00000017141072a4 */ /* 0x000fe4000f8e0204 */
[----:B------:R-:W-:Y:S02]  /*2000*/  UISETP.NE.AND UP0, UPT, UR8, 0x8, UPT ;  /* 0x000000080800788c */ /* 0x000fe4000bf05270 */
[----:B------:R-:W-:Y:S02]  /*2010*/  UIMAD UR15, UR21, UR24, UR5 ;  /* 0x00000018150f72a4 */ /* 0x000fe4000f8e0205 */
[----:B------:R-:W-:Y:S02]  /*2020*/  USEL UR10, URZ, 0x1, UP0 ;  /* 0x00000001ff0a7887 */ /* 0x000fe40008000000 */
[----:B------:R-:W-:Y:S02]  /*2030*/  USEL UR31, UR8, URZ, UP0 ;  /* 0x000000ff081f7287 */ /* 0x000fe40008000000 */
[----:B------:R-:W-:Y:S02]  /*2040*/  ULOP3.LUT UR26, UR26, UR10, URZ, 0x3c, !UPT ;  /* 0x0000000a1a1a7292 */ /* 0x000fe4000f8e3cff */
[----:B------:R-:W-:Y:S02]  /*2050*/  ULEA UR8, UR31, UR30, 0x3 ;  /* 0x0000001e1f087291 */ /* 0x000fe4000f8e18ff */
[----:B------:R-:W-:Y:S02]  /*2060*/  ULEA UR18, UR7, UR30, 0xd ;  /* 0x0000001e07127291 */ /* 0x000fe4000f8e68ff */
[----:B------:R-:W-:Y:S01]  /*2070*/  ULEA UR15, UR15, UR16, 0x5 ;  /* 0x000000100f0f7291 */ /* 0x000fe2000f8e28ff */
[----:B--2---:R-:W-:Y:S01]  /*2080*/  MOV R0, UR26 ;  /* 0x0000001a00007c02 */ /* 0x004fe20008000f00 */
[----:B------:R-:W-:Y:S02]  /*2090*/  UIADD3 UR34, UP0, UPT, UR42, 0x80, URZ ;  /* 0x000000802a227890 */ /* 0x000fe4000ff1e0ff */
[----:B------:R-:W-:Y:S01]  /*20a0*/  USHF.L.U32 UR10, UR27, 0x6, URZ ;  /* 0x000000061b0a7899 */ /* 0x000fe200080006ff */
[----:B----4-:R-:W-:Y:S01]  /*20b0*/  SHF.L.U32 R3, R0, 0x1f, RZ ;  /* 0x0000001f00037819 */ /* 0x010fe200000006ff */
[----:B------:R-:W-:Y:S02]  /*20c0*/  UIADD3.X UR35, UPT, UPT, URZ, UR43, URZ, UP0, !UPT ;  /* 0x0000002bff237290 */ /* 0x000fe400087fe4ff */
[----:B------:R-:W-:Y:S01]  /*20d0*/  UIADD3 UR32, UP3, UPT, UR42, 0x200, URZ ;  /* 0x000002002a207890 */ /* 0x000fe2000ff7e0ff */
[----:B------:R4:W1:Y:S01]  /*20e0*/  SYNCS.PHASECHK.TRANS64.TRYWAIT P0, [UR8+0x40], R3 ;  /* 0x00004003ff0075a7 */ /* 0x0008620008001108 */
[----:B------:R-:W-:Y:S02]  /*20f0*/  ULEA UR8, UR7, UR30, 0xe ;  /* 0x0000001e07087291 */ /* 0x000fe4000f8e70ff */
[----:B------:R-:W-:Y:S02]  /*2100*/  UIMAD UR7, UR22, UR25, UR6 ;  /* 0x00000019160772a4 */ /* 0x000fe4000f8e0206 */
[----:B------:R-:W-:Y:S02]  /*2110*/  UIADD3 UR8, UPT, UPT, UR8, 0x6400, URZ ;  /* 0x0000640008087890 */ /* 0x000fe4000fffe0ff */
[----:B------:R-:W-:Y:S02]  /*2120*/  ULEA UR7, UR7, UR15, 0xa ;  /* 0x0000000f07077291 */ /* 0x000fe4000f8e50ff */
[----:B------:R-:W-:Y:S02]  /*2130*/  UIADD3.X UR33, UPT, UPT, URZ, UR43, URZ, UP3, !UPT ;  /* 0x0000002bff217290 */ /* 0x000fe40009ffe4ff */
[----:B------:R-:W-:Y:S02]  /*2140*/  UPRMT UR7, UR7, 0x5410, URZ ;  /* 0x0000541007077896 */ /* 0x000fe400080000ff */
[----:B------:R-:W-:Y:S02]  /*2150*/  UIADD3 UR16, UPT, UPT, UR18, 0x26400, URZ ;  /* 0x0002640012107890 */ /* 0x000fe4000fffe0ff */
[----:B------:R-:W-:Y:S02]  /*2160*/  UIADD3 UR36, UPT, UPT, UR20, 0x1, URZ ;  /* 0x0000000114247890 */ /* 0x000fe4000fffe0ff */
[----:B------:R-:W-:Y:S02]  /*2170*/  UIADD3 UR29, UPT, UPT, UR21, 0x1, URZ ;  /* 0x00000001151d7890 */ /* 0x000fe4000fffe0ff */
[----:B------:R-:W-:Y:S01]  /*2180*/  UISETP.NE.AND UP2, UPT, UR36, UR46, UPT ;  /* 0x0000002e2400728c */ /* 0x000fe2000bf45270 */
[----:B------:R2:W-:Y:S01]  /*2190*/  UTMALDG.5D.IM2COL [UR8], [UR34], UR7 ;  /* 0x00000008220073b4 */ /* 0x0005e20008060007 */
[----:B------:R-:W-:Y:S01]  /*21a0*/  UIADD3 UR28, UPT, UPT, UR22, 0x1, URZ ;  /* 0x00000001161c7890 */ /* 0x000fe2000fffe0ff */
[----:B------:R-:W-:Y:S01]  /*21b0*/  UMOV UR44, 0x0 ;  /* 0x00000000002c7882 */ /* 0x000fe20000000000 */
[----:B------:R-:W-:Y:S01]  /*21c0*/  UMOV UR45, 0x10000000 ;  /* 0x10000000002d7882 */ /* 0x000fe20000000000 */
[----:B------:R-:W-:Y:S01]  /*21d0*/  UMOV UR17, UR9 ;  /* 0x0000000900117c82 */ /* 0x000fe20008000000 */
[----:B------:R-:W-:Y:S02]  /*21e0*/  UMOV UR18, UR10 ;  /* 0x0000000a00127c82 */ /* 0x000fe40008000000 */
[----:B------:R3:W-:Y:S03]  /*21f0*/  UTMALDG.5D [UR16], [UR32], desc[UR44] ;  /* 0x00002c10200075b4 */ /* 0x0007e60008021000 */
[----:B------:R-:W-:Y:S04]  /*2200*/  @UP2 UIADD3 UR29, UPT, UPT, UR21, URZ, URZ ;  /* 0x000000ff151d2290 */ /* 0x000fe8000fffe0ff */
[----:B------:R-:W-:Y:S11]  /*2210*/  UISETP.NE.AND UP1, UPT, UR29, UR40, UPT ;  /* 0x000000281d00728c */ /* 0x000ff6000bf25270 */
[----:B------:R-:W-:Y:S04]  /*2220*/  @UP1 UIADD3 UR28, UPT, UPT, UR22, URZ, URZ ;  /* 0x000000ff161c1290 */ /* 0x000fe8000fffe0ff */
[----:B------:R-:W-:Y:S02]  /*2230*/  UISETP.NE.AND UP0, UPT, UR28, UR41, UPT ;  /* 0x000000291c00728c */ /* 0x000fe4000bf05270 */
[----:B--2---:R-:W-:Y:S09]  /*2240*/  UIADD3 UR8, UPT, UPT, UR27, 0x1, URZ ;  /* 0x000000011b087890 */ /* 0x004ff2000fffe0ff */
[----:B------:R-:W-:Y:S02]  /*2250*/  @UP0 UIADD3 UR8, UPT, UPT, UR27, URZ, URZ ;  /* 0x000000ff1b080290 */ /* 0x000fe4000fffe0ff */
[----:B------:R-:W-:Y:S05]  /*2260*/  UIADD3 UR7, UPT, UPT, UR37, -0x1, URZ ;  /* 0xffffffff25077890 */ /* 0x000fea000fffe0ff */
[----:B------:R-:W-:Y:S01]  /*2270*/  UMOV UR27, UR8 ;  /* 0x00000008001b7c82 */ /* 0x000fe20008000000 */
[----:B---3--:R-:W-:Y:S02]  /*2280*/  USEL UR22, UR28, URZ, UP0 ;  /* 0x000000ff1c167287 */ /* 0x008fe40008000000 */
[----:B------:R-:W-:Y:S02]  /*2290*/  UISETP.GT.U32.AND UP0, UPT, UR37, 0x1, UPT ;  /* 0x000000012500788c */ /* 0x000fe4000bf04070 */
[----:B------:R-:W-:Y:S02]  /*22a0*/  USEL UR20, UR36, URZ, UP2 ;  /* 0x000000ff24147287 */ /* 0x000fe40009000000 */
[----:B------:R-:W-:Y:S01]  /*22b0*/  USEL UR21, UR29, URZ, UP1 ;  /* 0x000000ff1d157287 */ /* 0x000fe20008800000 */
[----:B------:R-:W-:Y:S01]  /*22c0*/  UMOV UR37, UR7 ;  /* 0x0000000700257c82 */ /* 0x000fe20008000000 */
[----:B------:R-:W-:Y:S03]  /*22d0*/  UMOV UR7, UR31 ;  /* 0x0000001f00077c82 */ /* 0x000fe60008000000 */
[----:B----4-:R-:W-:Y:S07]  /*22e0*/  BRA.U UP0, `(.L_x_28) ;  /* 0xfffffffd000c7547 */ /* 0x010fee000b83ffff */
.L_x_23:
[----:B------:R-:W-:Y:S01]  /*22f0*/  SHF.L.U32 R3, R2, 0x1f, RZ ;  /* 0x0000001f02037819 */ /* 0x000fe200000006ff */
[----:B------:R-:W-:-:S03]  /*2300*/  NOP ;  /* 0x0000000000007918 */ /* 0x000fc60000000000 */
[----:B-12---:R-:W1:Y:S02]  /*2310*/  SYNCS.PHASECHK.TRANS64.TRYWAIT P0, [UR30+0xc0], R3 ;  /* 0x0000c003ff0075a7 */ /* 0x006e64000800111e */
[----:B-1----:R-:W-:Y:S05]  /*2320*/  @!P0 BRA `(.L_x_29) ;  /* 0x0000005c00f48947 */ /* 0x002fea0003800000 */
.L_x_114:
[----:B------:R-:W2:Y:S01]  /*2330*/  LDS.128 R4, [UR30+0x100] ;  /* 0x0001001eff047984 */ /* 0x000ea20008000c00 */
[----:B------:R-:W-:Y:S02]  /*2340*/  UIADD3 UR4, UPT, UPT, UR30, 0xc8, URZ ;  /* 0x000000c81e047890 */ /* 0x000fe4000fffe0ff */
[----:B------:R-:W-:Y:S01]  /*2350*/  UISETP.GE.AND UP0, UPT, UR39, 0x1, UPT ;  /* 0x000000012700788c */ /* 0x000fe2000bf06270 */
[----:B------:R-:W-:Y:S01]  /*2360*/  @!PT LDS RZ, [RZ] ;  /* 0x00000000fffff984 */ /* 0x000fe20000000800 */
[----:B------:R-:W-:Y:S01]  /*2370*/  @!PT LDS RZ, [RZ] ;  /* 0x00000000fffff984 */ /* 0x000fe20000000800 */
[----:B------:R-:W-:Y:S01]  /*2380*/  @!PT LDS RZ, [RZ] ;  /* 0x00000000fffff984 */ /* 0x000fe20000000800 */
[----:B------:R-:W-:Y:S01]  /*2390*/  @!PT LDS RZ, [RZ] ;  /* 0x00000000fffff984 */ /* 0x000fe20000000800 */
[----:B------:R3:W-:Y:S06]  /*23a0*/  MEMBAR.ALL.CTA ;  /* 0x0000000000007992 */ /* 0x0007ec0000008000 */
[----:B---3--:R-:W3:Y:S01]  /*23b0*/  FENCE.VIEW.ASYNC.S ;  /* 0x00000000000073c6 */ /* 0x008ee20000000000 */
[----:B------:R-:W-:-:S09]  /*23c0*/  UPRMT UR4, URZ, 0x654, UR4 ;  /* 0x00000654ff047896 */ /* 0x000fd20008000004 */
[----:B---3--:R-:W-:Y:S01]  /*23d0*/  SYNCS.ARRIVE.TRANS64.RED.A1T0 RZ, [UR4], RZ ;  /* 0x000000ffffff79a7 */ /* 0x008fe20008100404 */
[----:B--2---:R-:W-:-:S13]  /*23e0*/  LOP3.LUT P0, RZ, R6, 0x1, RZ, 0xc0, !PT ;  /* 0x0000000106ff7812 */ /* 0x004fda000780c0ff */
[----:B------:R-:W-:Y:S01]  /*23f0*/  VOTEU.ANY UP1, P0 ;  /* 0x0000000000ff7886 */ /* 0x000fe20000020100 */
[----:B------:R-:W-:-:S13]  /*2400*/  PLOP3.LUT P0, PT, PT, PT, UP1, 0x80, 0x8 ;  /* 0x000000000008781c */ /* 0x000fda0003f0f018 */
[----:B-1----:R-:W-:Y:S02]  /*2410*/  @P0 MOV R0, R4 ;  /* 0x0000000400000202 */ /* 0x002fe40000000f00 */
[----:B------:R-:W-:Y:S02]  /*2420*/  @P0 LOP3.LUT R4, R5, 0xffff, RZ, 0xc0, !PT ;  /* 0x0000ffff05040812 */ /* 0x000fe400078ec0ff */
[----:B------:R-:W-:Y:S02]  /*2430*/  @P0 R2UR UR6, R0 ;  /* 0x00000000000602ca */ /* 0x000fe400000e0000 */
[----:B------:R-:W-:-:S11]  /*2440*/  @P0 R2UR UR5, R4 ;  /* 0x00000000040502ca */ /* 0x000fd600000e0000 */
[----:B------:R-:W-:Y:S02]  /*2450*/  @UP1 UMOV UR49, UR6 ;  /* 0x0000000600311c82 */ /* 0x000fe40008000000 */
[----:B------:R-:W-:Y:S01]  /*2460*/  @UP1 UMOV UR48, UR5 ;  /* 0x0000000500301c82 */ /* 0x000fe20008000000 */
[----:B------:R-:W-:Y:S05]  /*2470*/  BRA.U !UP0, `(.L_x_30) ;  /* 0x0000000108d47547 */ /* 0x000fea000b800000 */
[----:B------:R-:W1:Y:S01]  /*2480*/  LDCU.128 UR16, c[0x0][0xc10] ;  /* 0x00018200ff1077ac */ /* 0x000e620008000c00 */
[----:B------:R-:W2:Y:S01]  /*2490*/  LDCU UR20, c[0x0][0xc20] ;  /* 0x00018400ff1477ac */ /* 0x000ea20008000800 */
[----:B------:R-:W3:Y:S01]  /*24a0*/  LDCU UR13, c[0x0][0xc0c] ;  /* 0x00018180ff0d77ac */ /* 0x000ee20008000800 */
[----:B------:R-:W4:Y:S01]  /*24b0*/  LDCU.64 UR14, c[0x0][0xc28] ;  /* 0x00018500ff0e77ac */ /* 0x000f220008000a00 */
[----:B------:R-:W-:Y:S02]  /*24c0*/  UISETP.NE.AND UP3, UPT, UR39, 0x1, UPT ;  /* 0x000000012700788c */ /* 0x000fe4000bf65270 */
[----:B-1----:R-:W-:Y:S02]  /*24d0*/  UIMAD.WIDE.U32 UR4, UR52, UR19, URZ ;  /* 0x00000013340472a5 */ /* 0x002fe4000f8e00ff */
[----:B------:R-:W-:Y:S02]  /*24e0*/  UIMAD.WIDE.U32 UR6, UR53, UR16, URZ ;  /* 0x00000010350672a5 */ /* 0x000fe4000f8e00ff */
[----:B------:R-:W-:-:S02]  /*24f0*/  UISETP.NE.AND UP0, UPT, UR18, 0x1, UPT ;  /* 0x000000011200788c */ /* 0x000fc4000bf05270 */
[----:B------:R-:W-:Y:S01]  /*2500*/  UIMAD.WIDE.U32 UR10, UR48, UR19, URZ ;  /* 0x00000013300a72a5 */ /* 0x000fe2000f8e00ff */
[----:B------:R-:W-:Y:S01]  /*2510*/  UMOV UR4, UR5 ;  /* 0x0000000500047c82 */ /* 0x000fe20008000000 */
[----:B---3--:R-:W-:Y:S02]  /*2520*/  UISETP.NE.AND UP2, UPT, UR13, 0x1, UPT ;  /* 0x000000010d00788c */ /* 0x008fe4000bf45270 */
[----:B--2---:R-:W-:Y:S02]  /*2530*/  USHF.R.U32.HI UR5, URZ, UR20, UR4 ;  /* 0x00000014ff057299 */ /* 0x004fe40008011604 */
[----:B------:R-:W-:Y:S01]  /*2540*/  UIMAD.WIDE.U32 UR8, UR49, UR16, URZ ;  /* 0x00000010310872a5 */ /* 0x000fe2000f8e00ff */
[----:B------:R-:W-:Y:S01]  /*2550*/  UMOV UR4, UR7 ;  /* 0x0000000700047c82 */ /* 0x000fe20008000000 */
[----:B------:R-:W-:Y:S02]  /*2560*/  USEL UR5, UR52, UR5, !UP0 ;  /* 0x0000000534057287 */ /* 0x000fe4000c000000 */
[----:B------:R-:W-:-:S02]  /*2570*/  USHF.R.U32.HI UR4, URZ, UR17, UR4 ;  /* 0x00000011ff047299 */ /* 0x000fc40008011604 */
[----:B----4-:R-:W-:Y:S02]  /*2580*/  UIMAD.WIDE.U32 UR6, UR5, UR14, URZ ;  /* 0x0000000e050672a5 */ /* 0x010fe4000f8e00ff */
[----:B------:R-:W-:Y:S01]  /*2590*/  USEL UR12, UR53, UR4, !UP2 ;  /* 0x00000004350c7287 */ /* 0x000fe2000d000000 */
[----:B------:R-:W-:Y:S02]  /*25a0*/  UMOV UR8, UR9 ;  /* 0x0000000900087c82 */ /* 0x000fe40008000000 */
[----:B------:R-:W-:Y:S01]  /*25b0*/  UMOV UR4, UR11 ;  /* 0x0000000b00047c82 */ /* 0x000fe20008000000 */
[----:B------:R-:W-:Y:S01]  /*25c0*/  UIMAD.WIDE.U32 UR10, UR12, UR14, URZ ;  /* 0x0000000e0c0a72a5 */ /* 0x000fe2000f8e00ff */
[----:B------:R-:W-:Y:S01]  /*25d0*/  UMOV UR6, UR7 ;  /* 0x0000000700067c82 */ /* 0x000fe20008000000 */
[----:B------:R-:W-:Y:S02]  /*25e0*/  USHF.R.U32.HI UR4, URZ, UR20, UR4 ;  /* 0x00000014ff047299 */ /* 0x000fe40008011604 */
[----:B------:R-:W-:-:S02]  /*25f0*/  @UP3 USHF.R.U32.HI UR5, URZ, UR15, UR6 ;  /* 0x0000000fff053299 */ /* 0x000fc40008011606 */
[----:B------:R-:W-:Y:S01]  /*2600*/  USHF.R.U32.HI UR17, URZ, UR17, UR8 ;  /* 0x00000011ff117299 */ /* 0x000fe20008011608 */
[----:B------:R-:W-:Y:S01]  /*2610*/  UMOV UR6, UR11 ;  /* 0x0000000b00067c82 */ /* 0x000fe20008000000 */
[----:B------:R-:W-:Y:S02]  /*2620*/  USEL UR4, UR48, UR4, !UP0 ;  /* 0x0000000430047287 */ /* 0x000fe4000c000000 */
[----:B------:R-:W-:Y:S02]  /*2630*/  @UP3 USHF.R.U32.HI UR12, URZ, UR15, UR6 ;  /* 0x0000000fff0c3299 */ /* 0x000fe40008011606 */
[----:B------:R-:W-:Y:S02]  /*2640*/  UIMAD UR6, UR39, UR5, URZ ;  /* 0x00000005270672a4 */ /* 0x000fe4000f8e02ff */
[----:B------:R-:W-:Y:S02]  /*2650*/  USEL UR5, UR49, UR17, !UP2 ;  /* 0x0000001131057287 */ /* 0x000fe4000d000000 */
[----:B------:R-:W-:-:S02]  /*2660*/  UIMAD UR8, UR39, UR12, URZ ;  /* 0x0000000c270872a4 */ /* 0x000fc4000f8e02ff */
[----:B------:R-:W-:Y:S02]  /*2670*/  UISETP.GE.AND UP0, UPT, UR4, UR6, UPT ;  /* 0x000000060400728c */ /* 0x000fe4000bf06270 */
[----:B------:R-:W-:Y:S02]  /*2680*/  UIMAD.WIDE.U32 UR6, UR4, UR14, URZ ;  /* 0x0000000e040672a5 */ /* 0x000fe4000f8e00ff */
[----:B------:R-:W-:Y:S02]  /*2690*/  UISETP.GE.OR UP0, UPT, UR5, UR8, UP0 ;  /* 0x000000080500728c */ /* 0x000fe40008706670 */
[----:B------:R-:W-:Y:S02]  /*26a0*/  UIMAD.WIDE.U32 UR8, UR5, UR14, URZ ;  /* 0x0000000e050872a5 */ /* 0x000fe4000f8e00ff */
[----:B------:R-:W-:Y:S01]  /*26b0*/  UIADD3 UR10, UPT, UPT, -UR4, URZ, URZ ;  /* 0x000000ff040a7290 */ /* 0x000fe2000fffe1ff */
[----:B------:R-:W-:Y:S02]  /*26c0*/  UMOV UR6, UR7 ;  /* 0x0000000700067c82 */ /* 0x000fe40008000000 */
[----:B------:R-:W-:-:S02]  /*26d0*/  USHF.R.U32.HI UR6, URZ, UR15, UR6 ;  /* 0x0000000fff067299 */ /* 0x000fc40008011606 */
[----:B------:R-:W-:Y:S02]  /*26e0*/  UIMAD UR10, UR18, UR10, UR48 ;  /* 0x0000000a120a72a4 */ /* 0x000fe4000f8e0230 */
[----:B------:R-:W-:Y:S01]  /*26f0*/  USEL UR6, UR4, UR6, !UP3 ;  /* 0x0000000604067287 */ /* 0x000fe2000d800000 */
[----:B------:R-:W-:Y:S01]  /*2700*/  @!UP0 UMOV UR7, UR9 ;  /* 0x0000000900078c82 */ /* 0x000fe20008000000 */
[----:B------:R-:W-:Y:S02]  /*2710*/  UIADD3 UR9, UPT, UPT, -UR5, URZ, URZ ;  /* 0x000000ff05097290 */ /* 0x000fe4000fffe1ff */
[----:B------:R-:W-:Y:S02]  /*2720*/  @!UP0 USHF.R.U32.HI UR7, URZ, UR15, UR7 ;  /* 0x0000000fff078299 */ /* 0x000fe40008011607 */
[----:B------:R-:W-:Y:S02]  /*2730*/  UIADD3 UR8, UPT, UPT, -UR6, URZ, URZ ;  /* 0x000000ff06087290 */ /* 0x000fe4000fffe1ff */
[----:B------:R-:W-:-:S02]  /*2740*/  @!UP0 USEL UR7, UR5, UR7, !UP3 ;  /* 0x0000000705078287 */ /* 0x000fc4000d800000 */
[----:B------:R-:W-:Y:S02]  /*2750*/  UIMAD UR8, UR39, UR8, UR4 ;  /* 0x00000008270872a4 */ /* 0x000fe4000f8e0204 */
[----:B------:R-:W-:Y:S02]  /*2760*/  @!UP0 UIADD3 UR6, UPT, UPT, UR6, -UR7, URZ ;  /* 0x8000000706068290 */ /* 0x000fe4000fffe0ff */
[----:B------:R-:W-:Y:S02]  /*2770*/  @!UP0 UIMAD UR7, UR8, UR12, UR7 ;  /* 0x0000000c080782a4 */ /* 0x000fe4000f8e0207 */
[----:B------:R-:W-:Y:S02]  /*2780*/  @!UP0 UIMAD UR4, UR39, UR6, UR5 ;  /* 0x00000006270482a4 */ /* 0x000fe4000f8e0205 */
[----:B------:R-:W-:Y:S02]  /*2790*/  UIMAD UR6, UR13, UR9, UR49 ;  /* 0x000000090d0672a4 */ /* 0x000fe4000f8e0231 */
[----:B------:R-:W-:Y:S01]  /*27a0*/  UIMAD UR48, UR4, UR18, UR10 ;  /* 0x00000012043072a4 */ /* 0x000fe2000f8e020a */
[----:B------:R-:W-:-:S02]  /*27b0*/  @!UP0 UMOV UR5, UR7 ;  /* 0x0000000700058c82 */ /* 0x000fc40008000000 */
[----:B------:R-:W-:-:S12]  /*27c0*/  UIMAD UR49, UR5, UR13, UR6 ;  /* 0x0000000d053172a4 */ /* 0x000fd8000f8e0206 */
.L_x_30:
        /* <DEDUP_REMOVED lines=20> */
.L_x_31:
[----:B------:R-:W-:Y:S01]  /*2910*/  R2UR UR5, R85 ;  /* 0x00000000550572ca */ /* 0x000fe200000e0000 */
[----:B------:R-:W-:Y:S01]  /*2920*/  UMOV UR36, UR38 ;  /* 0x0000002600247c82 */ /* 0x000fe20008000000 */
[----:B------:R-:W-:Y:S02]  /*2930*/  R2UR UR4, R84 ;  /* 0x00000000540472ca */ /* 0x000fe400000e0000 */
[----:B------:R-:W-:Y:S02]  /*2940*/  PLOP3.LUT P1, PT, PT, PT, PT, 0x80, 0x8 ;  /* 0x000000000008781c */ /* 0x000fe40003f2f070 */
[----:B------:R-:W-:-:S07]  /*2950*/  LOP3.LUT R2, R2, 0x1, RZ, 0x3c, !PT ;  /* 0x0000000102027812 */ /* 0x000fce00078e3cff */
[----:B------:R-:W-:Y:S02]  /*2960*/  UIADD3 UR50, UPT, UPT, UR49, UR5, URZ ;  /* 0x0000000531327290 */ /* 0x000fe4000fffe0ff */
[----:B------:R-:W-:Y:S01]  /*2970*/  UIADD3 UR22, UPT, UPT, UR48, UR4, URZ ;  /* 0x0000000430167290 */ /* 0x000fe2000fffe0ff */
[----:B------:R-:W-:Y:S11]  /*2980*/  BRA.U UP1, `(.L_x_32) ;  /* 0xffffffe901d87547 */ /* 0x000ff6000b83ffff */
[----:B------:R-:W-:Y:S01]  /*2990*/  UIADD3 UR30, UPT, UPT, UR30, 0x40, URZ ;  /* 0x000000401e1e7890 */ /* 0x000fe2000fffe0ff */
[----:B------:R-:W-:-:S03]  /*29a0*/  MOV R3, UR26 ;  /* 0x0000001a00037c02 */ /* 0x000fc60008000f00 */
[----:B------:R-:W-:Y:S01]  /*29b0*/  ULEA UR4, UR31, UR30, 0x3 ;  /* 0x0000001e1f047291 */ /* 0x000fe2000f8e18ff */
[----:B------:R-:W-:-:S08]  /*29c0*/  SHF.L.U32 R3, R3, 0x1f, RZ ;  /* 0x0000001f03037819 */ /* 0x000fd000000006ff */
[----:B------:R-:W1:Y:S02]  /*29d0*/  SYNCS.PHASECHK.TRANS64.TRYWAIT P0, [UR4], R3 ;  /* 0x00000003ff0075a7 */ /* 0x000e640008001104 */
[----:B-1----:R-:W-:Y:S05]  /*29e0*/  @!P0 BRA `(.L_x_33) ;  /* 0x00000058005c8947 */ /* 0x002fea0003800000 */
.L_x_116:
[----:B------:R-:W-:-:S04]  /*29f0*/  UIADD3 UR4, UPT, UPT, UR31, 0x1, URZ ;  /* 0x000000011f047890 */ /* 0x000fc8000fffe0ff */
[----:B------:R-:W-:-:S04]  /*2a00*/  UISETP.NE.AND UP0, UPT, UR4, 0x8, UPT ;  /* 0x000000080400788c */ /* 0x000fc8000bf05270 */
[----:B------:R-:W-:Y:S02]  /*2a10*/  USEL UR5, URZ, 0x1, UP0 ;  /* 0x00000001ff057887 */ /* 0x000fe40008000000 */
[----:B------:R-:W-:Y:S02]  /*2a20*/  USEL UR4, UR4, URZ, UP0 ;  /* 0x000000ff04047287 */ /* 0x000fe40008000000 */
[----:B------:R-:W-:Y:S02]  /*2a30*/  ULOP3.LUT UR6, UR26, UR5, URZ, 0x3c, !UPT ;  /* 0x000000051a067292 */ /* 0x000fe4000f8e3cff */
[----:B------:R-:W-:-:S04]  /*2a40*/  ULEA UR5, UR4, UR30, 0x3 ;  /* 0x0000001e04057291 */ /* 0x000fc8000f8e18ff */
[----:B-1----:R-:W-:-:S04]  /*2a50*/  MOV R3, UR6 ;  /* 0x0000000600037c02 */ /* 0x002fc80008000f00 */
[----:B------:R-:W-:-:S04]  /*2a60*/  SHF.L.U32 R3, R3, 0x1f, RZ ;  /* 0x0000001f03037819 */ /* 0x000fc800000006ff */
[----:B------:R-:W1:Y:S02]  /*2a70*/  SYNCS.PHASECHK.TRANS64.TRYWAIT P0, [UR5], R3 ;  /* 0x00000003ff0075a7 */ /* 0x000e640008001105 */
[----:B-1----:R-:W-:Y:S05]  /*2a80*/  @!P0 BRA `(.L_x_34) ;  /* 0x00000058004c8947 */ /* 0x002fea0003800000 */
.L_x_118:
        /* <DEDUP_REMOVED lines=10> */
.L_x_120:
        /* <DEDUP_REMOVED lines=10> */
.L_x_122:
        /* <DEDUP_REMOVED lines=10> */
.L_x_124:
        /* <DEDUP_REMOVED lines=10> */
.L_x_126:
        /* <DEDUP_REMOVED lines=10> */
.L_x_128:
[----:B------:R-:W-:-:S04]  /*2db0*/  UIADD3 UR4, UPT, UPT, UR4, 0x1, URZ ;  /* 0x0000000104047890 */ /* 0x000fc8000fffe0ff */
[----:B------:R-:W-:-:S04]  /*2dc0*/  UISETP.NE.AND UP0, UPT, UR4, 0x8, UPT ;  /* 0x000000080400788c */ /* 0x000fc8000bf05270 */
[----:B------:R-:W-:Y:S02]  /*2dd0*/  USEL UR5, URZ, 0x1, UP0 ;  /* 0x00000001ff057887 */ /* 0x000fe40008000000 */
[----:B------:R-:W-:Y:S02]  /*2de0*/  USEL UR4, UR4, URZ, UP0 ;  /* 0x000000ff04047287 */ /* 0x000fe40008000000 */
[----:B------:R-:W-:Y:S02]  /*2df0*/  ULOP3.LUT UR5, UR6, UR5, URZ, 0x3c, !UPT ;  /* 0x0000000506057292 */ /* 0x000fe4000f8e3cff */
[----:B------:R-:W-:-:S04]  /*2e00*/  ULEA UR4, UR4, UR30, 0x3 ;  /* 0x0000001e04047291 */ /* 0x000fc8000f8e18ff */
[----:B------:R-:W-:Y:S02]  /*2e10*/  IMAD.U32 R2, RZ, RZ, UR5 ;  /* 0x00000005ff027e24 */ /* 0x000fe4000f8e00ff */
[----:B-1----:R-:W-:-:S03]  /*2e20*/  MOV R0, UR4 ;  /* 0x0000000400007c02 */ /* 0x002fc60008000f00 */
[----:B------:R-:W-:-:S07]  /*2e30*/  SHF.L.U32 R3, R2, 0x1f, RZ ;  /* 0x0000001f02037819 */ /* 0x000fce00000006ff */
.L_x_40:
[----:B-1----:R1:W2:Y:S02]  /*2e40*/  SYNCS.PHASECHK.TRANS64.TRYWAIT P0, [R0+URZ], R3 ;  /* 0x00000003000075a7 */ /* 0x0022a400080011ff */
[----:B--2---:R-:W-:Y:S05]  /*2e50*/  @!P0 NANOSLEEP.SYNCS 0x989680 ;  /* 0x009896800000895d */ /* 0x004fea0003900000 */
[----:B------:R-:W2:Y:S02]  /*2e60*/  @!P0 SYNCS.PHASECHK.TRANS64 P0, [R0+URZ], R3 ;  /* 0x00000003000085a7 */ /* 0x000ea400080010ff */
[----:B--2---:R-:W-:Y:S05]  /*2e70*/  @P0 EXIT ;  /* 0x000000000000094d */ /* 0x004fea0003800000 */
[----:B------:R-:W-:Y:S05]  /*2e80*/  BRA `(.L_x_40) ;  /* 0xfffffffc00ec7947 */ /* 0x000fea000383ffff */
.L_x_16:
[----:B------:R-:W2:Y:S02]  /*2e90*/  S2UR UR4, SR_CgaCtaId ;  /* 0x00000000000479c3 */ /* 0x000ea40000008800 */
[----:B--2---:R-:W-:-:S04]  /*2ea0*/  UISETP.NE.AND UP0, UPT, UR4, URZ, UPT ;  /* 0x000000ff0400728c */ /* 0x004fc8000bf05270 */
[----:B------:R-:W-:-:S09]  /*2eb0*/  UISETP.NE.OR UP0, UPT, UR15, 0x1, UP0 ;  /* 0x000000010f00788c */ /* 0x000fd20008705670 */
[----:B------:R-:W-:Y:S05]  /*2ec0*/  BRA.U UP0, `(.L_x_41) ;  /* 0x0000000100b47547 */ /* 0x000fea000b800000 */
[----:B------:R-:W2:Y:S01]  /*2ed0*/  S2UR UR5, SR_CgaCtaId ;  /* 0x00000000000579c3 */ /* 0x000ea20000008800 */
[----:B------:R-:W-:Y:S01]  /*2ee0*/  UMOV UR4, 0x400 ;  /* 0x0000040000047882 */ /* 0x000fe20000000000 */
[----:B------:R-:W-:Y:S01]  /*2ef0*/  HFMA2 R3, -RZ, RZ, 0, 5.9604644775390625e-08 ;  /* 0x00000001ff037431 */ /* 0x000fe200000001ff */
[----:B------:R-:W-:Y:S01]  /*2f00*/  ISETP.NE.AND P0, PT, R0, RZ, PT ;  /* 0x000000ff0000720c */ /* 0x000fe20003f05270 */
[----:B------:R-:W-:Y:S01]  /*2f10*/  IMAD.MOV.U32 R8, RZ, RZ, RZ ;  /* 0x000000ffff087224 */ /* 0x000fe200078e00ff */
[----:B--2---:R-:W-:-:S04]  /*2f20*/  ULEA UR4, UR5, UR4, 0x18 ;  /* 0x0000000405047291 */ /* 0x004fc8000f8ec0ff */
[----:B------:R-:W-:Y:S02]  /*2f30*/  UIADD3 UR5, UPT, UPT, UR4, 0xc8, URZ ;  /* 0x000000c804057890 */ /* 0x000fe4000fffe0ff */
[----:B------:R-:W-:Y:S02]  /*2f40*/  UIADD3 UR8, UPT, UPT, UR4, 0xc0, URZ ;  /* 0x000000c004087890 */ /* 0x000fe4000fffe0ff */
[----:B------:R-:W-:-:S12]  /*2f50*/  UPRMT UR5, URZ, 0x654, UR5 ;  /* 0x00000654ff057896 */ /* 0x000fd80008000005 */
.L_x_44:
[----:B------:R-:W-:Y:S01]  /*2f60*/  SHF.L.U32 R7, R3, 0x1f, RZ ;  /* 0x0000001f03077819 */ /* 0x000fe200000006ff */
[----:B------:R-:W-:Y:S02]  /*2f70*/  IMAD.U32 R9, RZ, RZ, UR8 ;  /* 0x00000008ff097e24 */ /* 0x000fe4000f8e00ff */
[----:B------:R-:W-:Y:S01]  /*2f80*/  @!P0 IMAD.MOV.U32 R5, RZ, RZ, 0x10 ;  /* 0x00000010ff058424 */ /* 0x000fe200078e00ff */
[----:B------:R-:W2:Y:S02]  /*2f90*/  SYNCS.PHASECHK.TRANS64.TRYWAIT P1, [UR4+0xc8], R7 ;  /* 0x0000c807ff0075a7 */ /* 0x000ea40008021104 */
[----:B------:R-:W-:-:S04]  /*2fa0*/  PRMT R9, R0, 0x654, R9 ;  /* 0x0000065400097816 */ /* 0x000fc80000000009 */
[----:B------:R-:W-:Y:S01]  /*2fb0*/  SEL R2, R9, R2, !P0 ;  /* 0x0000000209027207 */ /* 0x000fe20004000000 */
[----:B--2---:R-:W-:Y:S06]  /*2fc0*/  @!P1 BRA `(.L_x_42) ;  /* 0x00000054008c9947 */ /* 0x004fec0003800000 */
.L_x_130:
[----:B------:R-:W-:Y:S01]  /*2fd0*/  UIADD3 UR6, UPT, UPT, UR4, 0x100, URZ ;  /* 0x0000010004067890 */ /* 0x000fe2000fffe0ff */
[----:B------:R3:W-:Y:S01]  /*2fe0*/  @!P0 SYNCS.ARRIVE.TRANS64.RED RZ, [R2+URZ], R5 ;  /* 0x0000000502ff89a7 */ /* 0x0007e200080004ff */
[----:B------:R-:W-:Y:S01]  /*2ff0*/  UIADD3 UR7, UPT, UPT, UR4, 0xc0, URZ ;  /* 0x000000c004077890 */ /* 0x000fe2000fffe0ff */
[----:B------:R-:W-:-:S08]  /*3000*/  LOP3.LUT R3, R3, 0x1, RZ, 0x3c, !PT ;  /* 0x0000000103037812 */ /* 0x000fd000078e3cff */
[----:B------:R-:W-:Y:S06]  /*3010*/  UGETNEXTWORKID.BROADCAST [UR6], [UR7] ;  /* 0x00000000060073ca */ /* 0x000fec0008000100 */
[----:B---3--:R-:W-:-:S04]  /*3020*/  SHF.L.U32 R5, R8, 0x1f, RZ ;  /* 0x0000001f08057819 */ /* 0x008fc800000006ff */
[----:B------:R-:W3:Y:S02]  /*3030*/  SYNCS.PHASECHK.TRANS64.TRYWAIT P1, [UR4+0xc0], R5 ;  /* 0x0000c005ff0075a7 */ /* 0x000ee40008021104 */
[----:B---3--:R-:W-:Y:S05]  /*3040*/  @!P1 BRA `(.L_x_43) ;  /* 0x0000005400849947 */ /* 0x008fea0003800000 */
.L_x_132:
[----:B--2---:R-:W2:Y:S01]  /*3050*/  LDS.128 R4, [UR4+0x100] ;  /* 0x00010004ff047984 */ /* 0x004ea20008000c00 */
[----:B------:R-:W-:Y:S01]  /*3060*/  LOP3.LUT R8, R8, 0x1, RZ, 0x3c, !PT ;  /* 0x0000000108087812 */ /* 0x000fe200078e3cff */
[----:B------:R-:W-:Y:S01]  /*3070*/  @!PT LDS RZ, [RZ] ;  /* 0x00000000fffff984 */ /* 0x000fe20000000800 */
[----:B------:R-:W-:Y:S01]  /*3080*/  @!PT LDS RZ, [RZ] ;  /* 0x00000000fffff984 */ /* 0x000fe20000000800 */
[----:B------:R-:W-:Y:S01]  /*3090*/  @!PT LDS RZ, [RZ] ;  /* 0x00000000fffff984 */ /* 0x000fe20000000800 */
[----:B------:R-:W-:Y:S01]  /*30a0*/  @!PT LDS RZ, [RZ] ;  /* 0x00000000fffff984 */ /* 0x000fe20000000800 */
[----:B------:R3:W-:Y:S06]  /*30b0*/  MEMBAR.ALL.CTA ;  /* 0x0000000000007992 */ /* 0x0007ec0000008000 */
[----:B---3--:R-:W3:Y:S02]  /*30c0*/  FENCE.VIEW.ASYNC.S ;  /* 0x00000000000073c6 */ /* 0x008ee40000000000 */
[----:B---3--:R-:W-:Y:S01]  /*30d0*/  SYNCS.ARRIVE.TRANS64.RED.A1T0 RZ, [UR5], RZ ;  /* 0x000000ffffff79a7 */ /* 0x008fe20008100405 */
[----:B--2---:R-:W-:-:S13]  /*30e0*/  LOP3.LUT P1, RZ, R6, 0x1, RZ, 0xc0, !PT ;  /* 0x0000000106ff7812 */ /* 0x004fda000782c0ff */
[----:B------:R-:W-:Y:S05]  /*30f0*/  @P1 BRA `(.L_x_44) ;  /* 0xfffffffc00981947 */ /* 0x000fea000383ffff */
[----:B------:R-:W-:-:S04]  /*3100*/  SHF.L.U32 R0, R3, 0x1f, RZ ;  /* 0x0000001f03007819 */ /* 0x000fc800000006ff */
[----:B------:R-:W2:Y:S02]  /*3110*/  SYNCS.PHASECHK.TRANS64 P0, [UR4+0xc8], R0 ;  /* 0x0000c800ff0075a7 */ /* 0x000ea40008001004 */
[----:B-12---:R-:W-:Y:S05]  /*3120*/  @P0 EXIT ;  /* 0x000000000000094d */ /* 0x006fea0003800000 */
[----:B------:R-:W-:-:S07]  /*3130*/  MOV R0, UR4 ;  /* 0x0000000400007c02 */ /* 0x000fce0008000f00 */
.L_x_45:
[----:B-1----:R-:W-:-:S04]  /*3140*/  SHF.L.U32 R5, R3, 0x1f, RZ ;  /* 0x0000001f03057819 */ /* 0x002fc800000006ff */
[----:B------:R1:W2:Y:S03]  /*3150*/  SYNCS.PHASECHK.TRANS64.TRYWAIT P0, [R0+URZ+0xc8], R5 ;  /* 0x0000c805000075a7 */ /* 0x0002a600080011ff */
[----:B--2---:R-:W-:Y:S05]  /*3160*/  @!P0 NANOSLEEP.SYNCS 0x989680 ;  /* 0x009896800000895d */ /* 0x004fea0003900000 */
[----:B------:R-:W2:Y:S02]  /*3170*/  @!P0 SYNCS.PHASECHK.TRANS64 P0, [R0+URZ+0xc8], R5 ;  /* 0x0000c805000085a7 */ /* 0x000ea400080010ff */
[----:B--2---:R-:W-:Y:S05]  /*3180*/  @P0 EXIT ;  /* 0x000000000000094d */ /* 0x004fea0003800000 */
[----:B------:R-:W-:Y:S05]  /*3190*/  BRA `(.L_x_45) ;  /* 0xfffffffc00e87947 */ /* 0x000fea000383ffff */
.L_x_41:
[----:B------:R-:W-:-:S09]  /*31a0*/  UISETP.NE.AND UP0, UPT, UR15, URZ, UPT ;  /* 0x000000ff0f00728c */ /* 0x000fd2000bf05270 */
[----:B------:R-:W-:Y:S05]  /*31b0*/  BRA.U UP0, `(.L_x_46) ;  /* 0x0000000d00887547 */ /* 0x000fea000b800000 */
[----:B------:R-:W2:Y:S01]  /*31c0*/  S2UR UR7, SR_CgaCtaId ;  /* 0x00000000000779c3 */ /* 0x000ea20000008800 */
[----:B------:R-:W-:Y:S01]  /*31d0*/  UMOV UR4, 0x40 ;  /* 0x0000004000047882 */ /* 0x000fe20000000000 */
[----:B------:R-:W-:Y:S01]  /*31e0*/  NOP ;  /* 0x0000000000007918 */ /* 0x000fe20000000000 */
[----:B------:R-:W-:Y:S01]  /*31f0*/  UMOV UR6, 0x400 ;  /* 0x0000040000067882 */ /* 0x000fe20000000000 */
[----:B--2---:R-:W-:Y:S02]  /*3200*/  ULEA UR5, UR7, UR4, 0x18 ;  /* 0x0000000407057291 */ /* 0x004fe4000f8ec0ff */
[----:B------:R-:W-:-:S07]  /*3210*/  ULEA UR6, UR7, UR6, 0x18 ;  /* 0x0000000607067291 */ /* 0x000fce000f8ec0ff */
[----:B------:R-:W2:Y:S02]  /*3220*/  LDS.U8 R0, [UR5+0x1c] ;  /* 0x00001c05ff007984 */ /* 0x000ea40008000000 */
[----:B--2---:R-:W-:-:S13]  /*3230*/  ISETP.NE.AND P0, PT, R0, RZ, PT ;  /* 0x000000ff0000720c */ /* 0x004fda0003f05270 */
[----:B------:R-:W-:Y:S05]  /*3240*/  @P0 BRA `(.L_x_47) ;  /* 0x0000000000580947 */ /* 0x000fea0003800000 */
[----:B------:R-:W-:-:S13]  /*3250*/  ELECT P0, URZ, PT ;  /* 0x0000000000ff782f */ /* 0x000fda0003800000 */
[----:B------:R-:W-:Y:S05]  /*3260*/  @!P0 BRA `(.L_x_48) ;  /* 0x0000000000608947 */ /* 0x000fea0003800000 */
[----:B------:R-:W-:Y:S01]  /*3270*/  UMOV UR4, 0x10 ;  /* 0x0000001000047882 */ /* 0x000fe20000000000 */
[----:B------:R-:W-:Y:S01]  /*3280*/  HFMA2 R0, -RZ, RZ, 0, 5.9604644775390625e-08 ;  /* 0x00000001ff007431 */ /* 0x000fe200000001ff */
[----:B------:R-:W-:-:S03]  /*3290*/  MOV R2, 0xffff ;  /* 0x0000ffff00027802 */ /* 0x000fc60000000f00 */
[----:B------:R-:W-:Y:S04]  /*32a0*/  DEPBAR.LE SB2, 0x36 ;  /* 0x0000ad800000791a */ /* 0x000fe80000000000 */
[----:B------:R-:W2:Y:S02]  /*32b0*/  UTCATOMSWS.FIND_AND_SET.ALIGN UP0, UR4, UR4 ;  /* 0x00000004000475e3 */ /* 0x000ea40008000800 */
[----:B--2---:R-:W-:Y:S01]  /*32c0*/  MOV R3, UR4 ;  /* 0x0000000400037c02 */ /* 0x004fe20008000f00 */
[----:B------:R-:W-:Y:S06]  /*32d0*/  BRA.U UP0, `(.L_x_49) ;  /* 0x0000000100187547 */ /* 0x000fec000b800000 */
.L_x_50:
[----:B------:R-:W-:Y:S05]  /*32e0*/  NANOSLEEP 0x64 ;  /* 0x000000640000795d */ /* 0x000fea0003800000 */
[----:B------:R-:W-:-:S05]  /*32f0*/  UMOV UR4, 0x10 ;  /* 0x0000001000047882 */ /* 0x000fca0000000000 */
[----:B------:R-:W-:Y:S04]  /*3300*/  DEPBAR.LE SB2, 0x36 ;  /* 0x0000ad800000791a */ /* 0x000fe80000000000 */
[----:B------:R-:W2:Y:S02]  /*3310*/  UTCATOMSWS.FIND_AND_SET.ALIGN UP0, UR4, UR4 ;  /* 0x00000004000475e3 */ /* 0x000ea40008000800 */
[----:B--2---:R-:W-:Y:S01]  /*3320*/  MOV R3, UR4 ;  /* 0x0000000400037c02 */ /* 0x004fe20008000f00 */
[----:B------:R-:W-:Y:S05]  /*3330*/  BRA.U !UP0, `(.L_x_50) ;  /* 0xfffffffd08e87547 */ /* 0x000fea000b83ffff */
.L_x_49:
[-C--:B------:R-:W-:Y:S02]  /*3340*/  SHF.L.U32 R2, R2, R3.reuse, RZ ;  /* 0x0000000302027219 */ /* 0x080fe400000006ff */
[----:B------:R-:W-:Y:S01]  /*3350*/  SHF.L.U32 R0, R0, R3, RZ ;  /* 0x0000000300007219 */ /* 0x000fe200000006ff */
[----:B------:R-:W-:Y:S02]  /*3360*/  IMAD.SHL.U32 R3, R3, 0x20, RZ ;  /* 0x0000002003037824 */ /* 0x000fe400078e00ff */
[----:B------:R2:W-:Y:S04]  /*3370*/  ATOMS.OR RZ, [UR5+0x14], R2 ;  /* 0x00001402ffff798c */ /* 0x0005e8000b000005 */
[----:B------:R2:W-:Y:S04]  /*3380*/  ATOMS.OR RZ, [UR5+0x18], R0 ;  /* 0x00001800ffff798c */ /* 0x0005e8000b000005 */
[----:B------:R2:W-:Y:S01]  /*3390*/  STS [UR6+0x110], R3 ;  /* 0x00011003ff007988 */ /* 0x0005e20008000806 */
[----:B------:R-:W-:Y:S05]  /*33a0*/  BRA `(.L_x_48) ;  /* 0x0000000000107947 */ /* 0x000fea0003800000 */
.L_x_47:
[----:B------:R-:W-:Y:S02]  /*33b0*/  MOV R0, 0xffffffff ;  /* 0xffffffff00007802 */ /* 0x000fe40000000f00 */
[----:B------:R-:W-:-:S03]  /*33c0*/  MOV R2, 0x33f0 ;  /* 0x000033f000027802 */ /* 0x000fc60000000f00 */
[----:B------:R2:W-:Y:S04]  /*33d0*/  STS [UR6+0x110], R0 ;  /* 0x00011000ff007988 */ /* 0x0005e80008000806 */
[----:B-12--5:R-:W-:Y:S05]  /*33e0*/  CALL.REL.NOINC `($__internal_1_$__cuda_sm10x_tcgen05_guardrail_trap_phase_invalid_during_alloc) ;  /* 0x0000005800187944 */ /* 0x026fea0003c00000 */
.L_x_48:
[----:B------:R-:W-:Y:S05]  /*33f0*/  WARPSYNC.ALL ;  /* 0x0000000000007948 */ /* 0x000fea0003800000 */
[----:B------:R-:W3:Y:S01]  /*3400*/  S2UR UR4, SR_CgaCtaId ;  /* 0x00000000000479c3 */ /* 0x000ee20000008800 */
[----:B------:R-:W-:Y:S01]  /*3410*/  UMOV UR20, 0x400 ;  /* 0x0000040000147882 */ /* 0x000fe20000000000 */
[----:B------:R-:W-:-:S06]  /*3420*/  NOP ;  /* 0x0000000000007918 */ /* 0x000fcc0000000000 */
[----:B------:R-:W-:Y:S06]  /*3430*/  BAR.ARV 0x6, 0xa0 ;  /* 0x0182800000007b1d */ /* 0x000fec0000002000 */
[----:B------:R-:W4:Y:S01]  /*3440*/  LDCU.64 UR6, c[0x0][0x388] ;  /* 0x00007100ff0677ac */ /* 0x000f220008000a00 */
[----:B------:R-:W-:Y:S01]  /*3450*/  IMAD.MOV.U32 R8, RZ, RZ, 0x1 ;  /* 0x00000001ff087424 */ /* 0x000fe200078e00ff */
[----:B------:R-:W1:Y:S01]  /*3460*/  LDCU.64 UR8, c[0x0][0x390] ;  /* 0x00007200ff0877ac */ /* 0x000e620008000a00 */
[----:B------:R-:W-:Y:S01]  /*3470*/  UMOV UR23, URZ ;  /* 0x000000ff00177c82 */ /* 0x000fe20008000000 */
[----:B------:R-:W-:Y:S01]  /*3480*/  UMOV UR19, URZ ;  /* 0x000000ff00137c82 */ /* 0x000fe20008000000 */
[----:B---3--:R-:W-:Y:S01]  /*3490*/  ULEA UR20, UR4, UR20, 0x18 ;  /* 0x0000001404147291 */ /* 0x008fe2000f8ec0ff */
[----:B------:R-:W-:Y:S01]  /*34a0*/  UMOV UR32, 0x0 ;  /* 0x0000000000207882 */ /* 0x000fe20000000000 */
[----:B------:R-:W-:Y:S01]  /*34b0*/  UMOV UR33, 0x8100010 ;  /* 0x0810001000217882 */ /* 0x000fe20000000000 */
[----:B------:R-:W-:Y:S01]  /*34c0*/  UMOV UR30, 0x0 ;  /* 0x00000000001e7882 */ /* 0x000fe20000000000 */
[----:B------:R-:W-:Y:S01]  /*34d0*/  UMOV UR31, 0x8100010 ;  /* 0x08100010001f7882 */ /* 0x000fe20000000000 */
[----:B------:R-:W-:Y:S01]  /*34e0*/  UMOV UR28, 0x0 ;  /* 0x00000000001c7882 */ /* 0x000fe20000000000 */
[----:B------:R-:W-:Y:S01]  /*34f0*/  UMOV UR29, 0x8100010 ;  /* 0x08100010001d7882 */ /* 0x000fe20000000000 */
[----:B----4-:R-:W-:-:S02]  /*3500*/  UIADD3 UR4, UPT, UPT, UR6, 0x3f, URZ ;  /* 0x0000003f06047890 */ /* 0x010fc4000fffe0ff */
[----:B------:R-:W2:Y:S01]  /*3510*/  LDS R9, [UR20+0x110] ;  /* 0x00011014ff097984 */ /* 0x000ea20008000800 */
[----:B------:R-:W-:Y:S01]  /*3520*/  UMOV UR26, 0x0 ;  /* 0x00000000001a7882 */ /* 0x000fe20000000000 */
[----:B------:R-:W-:Y:S01]  /*3530*/  UMOV UR27, 0x8100010 ;  /* 0x08100010001b7882 */ /* 0x000fe20000000000 */
[----:B------:R-:W-:-:S04]  /*3540*/  USHF.R.S32.HI UR5, URZ, 0x1f, UR4 ;  /* 0x0000001fff057899 */ /* 0x000fc80008011404 */
[----:B------:R-:W-:Y:S02]  /*3550*/  ULEA.HI UR4, UR5, UR4, URZ, 0x6 ;  /* 0x0000000405047291 */ /* 0x000fe4000f8f30ff */
[----:B------:R-:W-:Y:S02]  /*3560*/  UIADD3 UR5, UPT, UPT, UR20, 0x6400, URZ ;  /* 0x0000640014057890 */ /* 0x000fe4000fffe0ff */
[----:B------:R-:W-:Y:S02]  /*3570*/  USHF.R.S32.HI UR4, URZ, 0x6, UR4 ;  /* 0x00000006ff047899 */ /* 0x000fe40008011404 */
[----:B------:R-:W-:Y:S02]  /*3580*/  USHF.R.U32.HI UR6, URZ, 0x4, UR5 ;  /* 0x00000004ff067899 */ /* 0x000fe40008011605 */
[----:B------:R-:W-:Y:S02]  /*3590*/  UIMAD UR4, UR4, UR7, URZ ;  /* 0x00000007040472a4 */ /* 0x000fe4000f8e02ff */
[----:B------:R-:W-:-:S02]  /*35a0*/  ULOP3.LUT UR6, UR6, 0x3fff, URZ, 0xc0, !UPT ;  /* 0x00003fff06067892 */ /* 0x000fc4000f8ec0ff */
[----:B-1----:R-:W-:Y:S02]  /*35b0*/  UIMAD UR4, UR4, UR8, URZ ;  /* 0x00000008040472a4 */ /* 0x002fe4000f8e02ff */
[----:B------:R-:W-:Y:S02]  /*35c0*/  ULOP3.LUT UR21, UR6, 0x10000, URZ, 0xfc, !UPT ;  /* 0x0001000006157892 */ /* 0x000fe4000f8efcff */
[----:B------:R-:W-:Y:S02]  /*35d0*/  UIMAD UR9, UR4, UR9, URZ ;  /* 0x00000009040972a4 */ /* 0x000fe4000f8e02ff */
[----:B------:R-:W-:Y:S02]  /*35e0*/  UIADD3 UR4, UPT, UPT, UR20, 0x26400, URZ ;  /* 0x0002640014047890 */ /* 0x000fe4000fffe0ff */
[----:B------:R-:W-:Y:S02]  /*35f0*/  UIADD3 UR34, UPT, UPT, UR9, -0x1, URZ ;  /* 0xffffffff09227890 */ /* 0x000fe4000fffe0ff */
[----:B------:R-:W-:-:S02]  /*3600*/  USHF.R.U32.HI UR5, URZ, 0x4, UR4 ;  /* 0x00000004ff057899 */ /* 0x000fc40008011604 */
[----:B------:R-:W-:Y:S02]  /*3610*/  UIADD3 UR4, UPT, UPT, UR20, 0xc8, URZ ;  /* 0x000000c814047890 */ /* 0x000fe4000fffe0ff */
[----:B------:R-:W-:Y:S02]  /*3620*/  ULOP3.LUT UR5, UR5, 0x3fff, URZ, 0xc0, !UPT ;  /* 0x00003fff05057892 */ /* 0x000fe4000f8ec0ff */
[----:B------:R-:W-:Y:S02]  /*3630*/  UPRMT UR25, URZ, 0x654, UR4 ;  /* 0x00000654ff197896 */ /* 0x000fe40008000004 */
[----:B------:R-:W-:Y:S02]  /*3640*/  ULOP3.LUT UR22, UR5, 0x10000, URZ, 0xfc, !UPT ;  /* 0x0001000005167892 */ /* 0x000fe4000f8efcff */
[----:B------:R-:W-:Y:S01]  /*3650*/  UISETP.GE.AND UP3, UPT, UR9, 0x1, UPT ;  /* 0x000000010900788c */ /* 0x000fe2000bf66270 */
[C---:B--2---:R-:W-:Y:S01]  /*3660*/  VIADD R3, R9.reuse, 0x40 ;  /* 0x0000004009037836 */ /* 0x044fe20000000000 */
[----:B------:R-:W-:-:S04]  /*3670*/  LOP3.LUT R2, R9, 0xffff, RZ, 0xc0, !PT ;  /* 0x0000ffff09027812 */ /* 0x000fc800078ec0ff */
[----:B------:R-:W-:-:S05]  /*3680*/  LOP3.LUT R3, R3, 0xffff, RZ, 0xc0, !PT ;  /* 0x0000ffff03037812 */ /* 0x000fca00078ec0ff */
[----:B------:R1:W-:Y:S02]  /*3690*/  STL.64 [R1], R2 ;  /* 0x0000000201007387 */ /* 0x0003e40000100a00 */
[----:B-1----:R-:W-:-:S07]  /*36a0*/  CS2R R2, SRZ ;  /* 0x0000000000027805 */ /* 0x002fce000001ff00 */
.L_x_57:
[----:B-1----:R-:W-:-:S04]  /*36b0*/  SHF.L.U32 R5, R3, 0x1f, RZ ;  /* 0x0000001f03057819 */ /* 0x002fc800000006ff */
[----:B------:R-:W1:Y:S02]  /*36c0*/  SYNCS.PHASECHK.TRANS64.TRYWAIT P0, [UR20+0xc0], R5 ;  /* 0x0000c005ff0075a7 */ /* 0x000e640008001114 */
[----:B-12-4-:R-:W-:Y:S05]  /*36d0*/  @!P0 BRA `(.L_x_51) ;  /* 0x0000004c00f88947 */ /* 0x016fea0003800000 */
.L_x_134:
[----:B-1----:R-:W1:Y:S01]  /*36e0*/  LDS.128 R4, [UR20+0x100] ;  /* 0x00010014ff047984 */ /* 0x002e620008000c00 */
[----:B------:R-:W-:Y:S01]  /*36f0*/  ULEA UR24, UR23, UR20, 0x3 ;  /* 0x0000001417187291 */ /* 0x000fe2000f8e18ff */
[----:B------:R-:W-:Y:S01]  /*3700*/  SHF.L.U32 R0, R8, 0x1f, RZ ;  /* 0x0000001f08007819 */ /* 0x000fe200000006ff */
[----:B------:R-:W-:Y:S01]  /*3710*/  @!PT LDS RZ, [RZ] ;  /* 0x00000000fffff984 */ /* 0x000fe20000000800 */
[----:B------:R-:W-:Y:S01]  /*3720*/  @!PT LDS RZ, [RZ] ;  /* 0x00000000fffff984 */ /* 0x000fe20000000800 */
[----:B------:R-:W-:Y:S01]  /*3730*/  @!PT LDS RZ, [RZ] ;  /* 0x00000000fffff984 */ /* 0x000fe20000000800 */
[----:B------:R-:W-:Y:S01]  /*3740*/  @!PT LDS RZ, [RZ] ;  /* 0x00000000fffff984 */ /* 0x000fe20000000800 */
[----:B------:R2:W-:Y:S06]  /*3750*/  MEMBAR.ALL.CTA ;  /* 0x0000000000007992 */ /* 0x0005ec0000008000 */
[----:B--2---:R-:W2:Y:S02]  /*3760*/  FENCE.VIEW.ASYNC.S ;  /* 0x00000000000073c6 */ /* 0x004ea40000000000 */
[----:B--2---:R-:W-:Y:S01]  /*3770*/  SYNCS.ARRIVE.TRANS64.RED.A1T0 RZ, [UR25], RZ ;  /* 0x000000ffffff79a7 */ /* 0x004fe20008100419 */
[----:B------:R-:W2:Y:S01]  /*3780*/  SYNCS.PHASECHK.TRANS64.TRYWAIT P0, [UR24+0xe0], R0 ;  /* 0x0000e000ff0075a7 */ /* 0x000ea20008001118 */
[----:B-1----:R-:W-:Y:S01]  /*3790*/  LOP3.LUT P3, RZ, R6, 0x1, RZ, 0xc0, !PT ;  /* 0x0000000106ff7812 */ /* 0x002fe2000786c0ff */
[----:B--2---:R-:W-:-:S12]  /*37a0*/  @!P0 BRA `(.L_x_52) ;  /* 0x0000004c00dc8947 */ /* 0x004fd80003800000 */
.L_x_136:
[----:B------:R-:W-:Y:S05]  /*37b0*/  BRA.U !UP3, `(.L_x_53) ;  /* 0x000000010bf87547 */ /* 0x000fea000b800000 */
[----:B-1----:R-:W-:Y:S01]  /*37c0*/  IMAD.U32 R0, RZ, RZ, UR23 ;  /* 0x00000017ff007e24 */ /* 0x002fe2000f8e00ff */
[----:B------:R-:W-:-:S04]  /*37d0*/  ULEA UR4, UR19, UR20, 0x3 ;  /* 0x0000001413047291 */ /* 0x000fc8000f8e18ff */
[----:B------:R-:W-:Y:S02]  /*37e0*/  LEA R4, R0, R1, 0x2 ;  /* 0x0000000100047211 */ /* 0x000fe400078e10ff */
[----:B------:R-:W-:Y:S01]  /*37f0*/  SHF.L.U32 R0, R2, 0x1f, RZ ;  /* 0x0000001f02007819 */ /* 0x000fe200000006ff */
[----:B------:R-:W-:-:S03]  /*3800*/  UPLOP3.LUT UP2, UPT, UPT, UPT, UPT, 0x40, 0x4 ;  /* 0x000000000004789c */ /* 0x000fc60003f4e870 */
[----:B------:R-:W5:Y:S01]  /*3810*/  LDL R4, [R4] ;  /* 0x0000000004047983 */ /* 0x000f620000100800 */
[----:B------:R1:W2:Y:S01]  /*3820*/  SYNCS.PHASECHK.TRANS64.TRYWAIT P2, [UR4], R0 ;  /* 0x00000000ff0075a7 */ /* 0x0002a20008041104 */
[----:B------:R-:W-:Y:S01]  /*3830*/  UMOV UR17, UR34 ;  /* 0x0000002200117c82 */ /* 0x000fe20008000000 */
[----:B------:R-:W-:-:S05]  /*3840*/  UMOV UR4, UR19 ;  /* 0x0000001300047c82 */ /* 0x000fca0008000000 */
.L_x_56:
[----:B------:R-:W-:Y:S01]  /*3850*/  ULEA UR18, UR4, UR20, 0x3 ;  /* 0x0000001404127291 */ /* 0x000fe2000f8e18ff */
[----:B--234-:R-:W-:Y:S11]  /*3860*/  @P2 BRA `(.L_x_54) ;  /* 0x00000000000c2947 */ /* 0x01cff60003800000 */
[----:B------:R-:W-:Y:S04]  /*3870*/  SHF.L.U32 R5, R2, 0x1f, RZ ;  /* 0x0000001f02057819 */ /* 0x000fe800000006ff */
[----:B------:R-:W2:Y:S02]  /*3880*/  SYNCS.PHASECHK.TRANS64.TRYWAIT P0, [UR18], R5 ;  /* 0x00000005ff0075a7 */ /* 0x000ea40008001112 */
[----:B--2---:R-:W-:Y:S05]  /*3890*/  @!P0 BRA `(.L_x_55) ;  /* 0x0000004c00b88947 */ /* 0x004fea0003800000 */
.L_x_54:
[----:B------:R-:W-:Y:S01]  /*38a0*/  UISETP.NE.AND UP0, UPT, UR17, URZ, UPT ;  /* 0x000000ff1100728c */ /* 0x000fe2000bf05270 */
[----:B------:R-:W-:Y:S01]  /*38b0*/  PLOP3.LUT P2, PT, PT, PT, PT, 0x80, 0x8 ;  /* 0x000000000008781c */ /* 0x000fe20003f4f070 */
[----:B------:R-:W-:Y:S01]  /*38c0*/  UIADD3 UR5, UPT, UPT, UR4, 0x1, URZ ;  /* 0x0000000104057890 */ /* 0x000fe2000fffe0ff */
[----:B------:R-:W-:Y:S11]  /*38d0*/  ELECT P1, URZ, PT ;  /* 0x0000000000ff782f */ /* 0x000ff60003820000 */
[----:B------:R-:W-:Y:S02]  /*38e0*/  @!UPT UIADD3 URZ, UPT, UPT, URZ, URZ, URZ ;  /* 0x000000fffffff290 */ /* 0x000fe4000fffe0ff */
[----:B-----5:R-:W-:Y:S01]  /*38f0*/  @P1 R2UR.BROADCAST UR8, R4 ;  /* 0x00000000040812ca */ /* 0x020fe200008e0000 */
[----:B------:R-:W-:Y:S01]  /*3900*/  UISETP.NE.AND UP1, UPT, UR5, 0x8, UPT ;  /* 0x000000080500788c */ /* 0x000fe2000bf25270 */
[----:B------:R-:W-:Y:S01]  /*3910*/  PLOP3.LUT P0, PT, PT, PT, UP0, 0x80, 0x8 ;  /* 0x000000000008781c */ /* 0x000fe20003f0f008 */
[----:B------:R-:W-:Y:S02]  /*3920*/  ULEA UR10, UR4, UR22, 0x9 ;  /* 0x00000016040a7291 */ /* 0x000fe4000f8e48ff */
[----:B------:R-:W-:Y:S02]  /*3930*/  USEL UR6, URZ, 0x1, UP1 ;  /* 0x00000001ff067887 */ /* 0x000fe40008800000 */
[----:B------:R-:W-:Y:S02]  /*3940*/  USEL UR19, UR5, URZ, UP1 ;  /* 0x000000ff05137287 */ /* 0x000fe40008800000 */
[----:B------:R-:W-:Y:S02]  /*3950*/  ULEA UR14, UR4, UR21, 0xa ;  /* 0x00000015040e7291 */ /* 0x000fe4000f8e50ff */
[----:B------:R-:W-:Y:S01]  /*3960*/  @UP0 ULEA UR5, UR19, UR20, 0x3 ;  /* 0x0000001413050291 */ /* 0x000fe2000f8e18ff */
[----:B------:R-:W-:Y:S01]  /*3970*/  LOP3.LUT R2, R2, UR6, RZ, 0x3c, !PT ;  /* 0x0000000602027c12 */ /* 0x000fe2000f8e3cff */
[----:B------:R-:W-:Y:S02]  /*3980*/  UIADD3 UR6, UPT, UPT, UR10, 0x2, URZ ;  /* 0x000000020a067890 */ /* 0x000fe4000fffe0ff */
[----:B------:R-:W-:Y:S01]  /*3990*/  UIADD3 UR4, UPT, UPT, UR14, 0x2, URZ ;  /* 0x000000020e047890 */ /* 0x000fe2000fffe0ff */
[----:B-1----:R-:W-:Y:S01]  /*39a0*/  @P0 SHF.L.U32 R0, R2, 0x1f, RZ ;  /* 0x0000001f02000819 */ /* 0x002fe200000006ff */
[----:B------:R-:W-:Y:S01]  /*39b0*/  UIADD3 UR12, UPT, UPT, UR10, 0x4, URZ ;  /* 0x000000040a0c7890 */ /* 0x000fe2000fffe0ff */
[----:B------:R-:W-:Y:S02]  /*39c0*/  UMOV UR11, 0x40004040 ;  /* 0x40004040000b7882 */ /* 0x000fe40000000000 */
[----:B------:R3:W4:Y:S01]  /*39d0*/  @P0 SYNCS.PHASECHK.TRANS64.TRYWAIT P2, [UR5], R0 ;  /* 0x00000000ff0005a7 */ /* 0x0007220008041105 */
[----:B------:R-:W-:Y:S11]  /*39e0*/  ELECT P0, URZ, PT ;  /* 0x0000000000ff782f */ /* 0x000ff60003800000 */
[----:B------:R-:W-:Y:S02]  /*39f0*/  @!UPT UIADD3 URZ, UPT, UPT, URZ, URZ, URZ ;  /* 0x000000fffffff290 */ /* 0x000fe4000fffe0ff */
[C---:B------:R-:W-:Y:S02]  /*3a00*/  @P0 R2UR.BROADCAST UR16, R4.reuse ;  /* 0x00000000041002ca */ /* 0x040fe400008e0000 */
[----:B------:R-:W-:Y:S01]  /*3a10*/  ELECT P0, URZ, PT ;  /* 0x0000000000ff782f */ /* 0x000fe20003800000 */
[----:B------:R-:W-:Y:S01]  /*3a20*/  UMOV UR15, 0x40004040 ;  /* 0x40004040000f7882 */ /* 0x000fe20000000000 */
[----:B------:R-:W-:Y:S01]  /*3a30*/  UMOV UR7, 0x40004040 ;  /* 0x4000404000077882 */ /* 0x000fe20000000000 */
[----:B------:R1:W-:Y:S01]  /*3a40*/  UTCHMMA gdesc[UR14], gdesc[UR10], tmem[UR8], tmem[UR32], idesc[UR33], UP2 ;  /* 0x00ff200a0e0075ea */ /* 0x0003e20009000008 */
[----:B------:R-:W-:Y:S01]  /*3a50*/  UPLOP3.LUT UP2, UPT, UPT, UPT, UPT, 0x80, 0x8 ;  /* 0x000000000008789c */ /* 0x000fe20003f4f070 */
[----:B------:R-:W-:Y:S01]  /*3a60*/  UMOV UR5, 0x40004040 ;  /* 0x4000404000057882 */ /* 0x000fe20000000000 */
[----:B------:R-:W-:Y:S01]  /*3a70*/  UMOV UR13, 0x40004040 ;  /* 0x40004040000d7882 */ /* 0x000fe20000000000 */
[----:B------:R-:W-:Y:S04]  /*3a80*/  UMOV UR9, 0x40004040 ;  /* 0x4000404000097882 */ /* 0x000fe80000000000 */
[----:B------:R2:W-:Y:S01]  /*3a90*/  UTCHMMA gdesc[UR4], gdesc[UR6], tmem[UR16], tmem[UR30], idesc[UR31], UPT ;  /* 0x00ff1e06040075ea */ /* 0x0005e2000b800010 */
[----:B-1----:R-:W-:Y:S01]  /*3aa0*/  UIADD3 UR8, UPT, UPT, UR14, 0x4, URZ ;  /* 0x000000040e087890 */ /* 0x002fe2000fffe0ff */
[C---:B------:R-:W-:Y:S02]  /*3ab0*/  @P0 R2UR.BROADCAST UR15, R4.reuse ;  /* 0x00000000040f02ca */ /* 0x040fe400008e0000 */
[----:B------:R-:W-:Y:S01]  /*3ac0*/  ELECT P0, URZ, PT ;  /* 0x0000000000ff782f */ /* 0x000fe20003800000 */
[----:B------:R-:W-:Y:S02]  /*3ad0*/  UIADD3 UR10, UPT, UPT, UR10, 0x6, URZ ;  /* 0x000000060a0a7890 */ /* 0x000fe4000fffe0ff */
[----:B--2---:R-:W-:Y:S10]  /*3ae0*/  UIADD3 UR6, UPT, UPT, UR14, 0x6, URZ ;  /* 0x000000060e067890 */ /* 0x004ff4000fffe0ff */
[----:B------:R-:W-:Y:S01]  /*3af0*/  @P0 R2UR.BROADCAST UR14, R4 ;  /* 0x00000000040e02ca */ /* 0x000fe200008e0000 */
[----:B------:R-:W-:Y:S02]  /*3b00*/  UIADD3 UR5, UPT, UPT, UR18, 0x40, URZ ;  /* 0x0000004012057890 */ /* 0x000fe4000fffe0ff */
[----:B------:R-:W-:Y:S01]  /*3b10*/  UIADD3 UR4, UPT, UPT, UR17, 0x1, URZ ;  /* 0x0000000111047890 */ /* 0x000fe2000fffe0ff */
[----:B------:R1:W-:Y:S03]  /*3b20*/  UTCHMMA gdesc[UR8], gdesc[UR12], tmem[UR15], tmem[UR28], idesc[UR29], UPT ;  /* 0x00ff1c0c080075ea */ /* 0x0003e6000b80000f */
[----:B------:R-:W-:Y:S03]  /*3b30*/  UISETP.GT.U32.AND UP0, UPT, UR4, 0x1, UPT ;  /* 0x000000010400788c */ /* 0x000fe6000bf04070 */
[----:B------:R-:W-:Y:S03]  /*3b40*/  UMOV UR4, UR19 ;  /* 0x0000001300047c82 */ /* 0x000fe60008000000 */
[----:B------:R3:W-:Y:S01]  /*3b50*/  UTCHMMA gdesc[UR6], gdesc[UR10], tmem[UR14], tmem[UR26], idesc[UR27], UPT ;  /* 0x00ff1a0a060075ea */ /* 0x0007e2000b80000e */
[----:B------:R3:W-:Y:S01]  /*3b60*/  UTCBAR [UR5], URZ ;  /* 0x000000ff050073e9 */ /* 0x0007e200080000ff */
[----:B-1----:R-:W-:Y:S07]  /*3b70*/  UIADD3 UR8, UPT, UPT, UR17, -0x1, URZ ;  /* 0xffffffff11087890 */ /* 0x002fee000fffe0ff */
[----:B------:R-:W-:Y:S01]  /*3b80*/  UMOV UR17, UR8 ;  /* 0x0000000800117c82 */ /* 0x000fe20008000000 */
[----:B------:R-:W-:Y:S05]  /*3b90*/  BRA.U UP0, `(.L_x_56) ;  /* 0xfffffffd002c7547 */ /* 0x000fea000b83ffff */
.L_x_53:
[----:B------:R-:W-:Y:S01]  /*3ba0*/  UIADD3 UR4, UPT, UPT, UR23, 0x1, URZ ;  /* 0x0000000117047890 */ /* 0x000fe2000fffe0ff */
[----:B------:R-:W-:Y:S01]  /*3bb0*/  LOP3.LUT R3, R3, 0x1, RZ, 0x3c, !PT ;  /* 0x0000000103037812 */ /* 0x000fe200078e3cff */
[----:B---3--:R-:W-:Y:S02]  /*3bc0*/  UIADD3 UR5, UPT, UPT, UR24, 0xd0, URZ ;  /* 0x000000d018057890 */ /* 0x008fe4000fffe0ff */
[----:B------:R-:W-:-:S04]  /*3bd0*/  UISETP.NE.AND UP0, UPT, UR4, 0x2, UPT ;  /* 0x000000020400788c */ /* 0x000fc8000bf05270 */
[----:B------:R-:W-:Y:S02]  /*3be0*/  USEL UR6, URZ, 0x1, UP0 ;  /* 0x00000001ff067887 */ /* 0x000fe40008000000 */
[----:B------:R-:W-:Y:S01]  /*3bf0*/  USEL UR23, UR4, URZ, UP0 ;  /* 0x000000ff04177287 */ /* 0x000fe20008000000 */
[----:B------:R2:W-:Y:S03]  /*3c00*/  UTCBAR [UR5], URZ ;  /* 0x000000ff050073e9 */ /* 0x0005e600080000ff */
[----:B------:R-:W-:Y:S01]  /*3c10*/  LOP3.LUT R8, R8, UR6, RZ, 0x3c, !PT ;  /* 0x0000000608087c12 */ /* 0x000fe2000f8e3cff */
[----:B------:R-:W-:Y:S07]  /*3c20*/  @P3 BRA `(.L_x_57) ;  /* 0xfffffff800a03947 */ /* 0x000fee000383ffff */
[----:B------:R-:W3:Y:S01]  /*3c30*/  S2UR UR6, SR_CgaCtaId ;  /* 0x00000000000679c3 */ /* 0x000ee20000008800 */
[----:B------:R-:W-:Y:S01]  /*3c40*/  ELECT P0, URZ, PT ;  /* 0x0000000000ff782f */ /* 0x000fe20003800000 */
[----:B-1----:R-:W-:Y:S01]  /*3c50*/  IMAD.MOV.U32 R0, RZ, RZ, 0x1 ;  /* 0x00000001ff007424 */ /* 0x002fe200078e00ff */
[----:B------:R-:W-:Y:S01]  /*3c60*/  UIADD3 UR20, UPT, UPT, UR20, 0xe0, URZ ;  /* 0x000000e014147890 */ /* 0x000fe2000fffe0ff */
[----:B------:R-:W-:Y:S01]  /*3c70*/  SHF.L.U32 R3, R8, 0x1f, RZ ;  /* 0x0000001f08037819 */ /* 0x000fe200000006ff */
[----:B------:R-:W-:-:S03]  /*3c80*/  UMOV UR4, 0x40 ;  /* 0x0000004000047882 */ /* 0x000fc60000000000 */
[----:B------:R-:W-:Y:S01]  /*3c90*/  UVIRTCOUNT.DEALLOC.SMPOOL 0x80 ;  /* 0x000000800000784c */ /* 0x000fe20000000000 */
[----:B---3--:R-:W-:Y:S02]  /*3ca0*/  ULEA UR6, UR6, UR4, 0x18 ;  /* 0x0000000406067291 */ /* 0x008fe4000f8ec0ff */
[----:B------:R-:W-:-:S07]  /*3cb0*/  ULEA UR4, UR23, UR20, 0x3 ;  /* 0x0000001417047291 */ /* 0x000fce000f8e18ff */
[----:B------:R1:W-:Y:S02]  /*3cc0*/  @P0 STS.U8 [UR6+0x1c], R0 ;  /* 0x00001c00ff000988 */ /* 0x0003e40008000006 */
[----:B------:R-:W3:Y:S02]  /*3cd0*/  SYNCS.PHASECHK.TRANS64.TRYWAIT P0, [UR4], R3 ;  /* 0x00000003ff0075a7 */ /* 0x000ee40008001104 */
[----:B-1-3--:R-:W-:Y:S05]  /*3ce0*/  @!P0 BRA `(.L_x_58) ;  /* 0x0000004800bc8947 */ /* 0x00afea0003800000 */
.L_x_139:
[----:B------:R-:W-:-:S04]  /*3cf0*/  UIADD3 UR4, UPT, UPT, UR23, 0x1, URZ ;  /* 0x0000000117047890 */ /* 0x000fc8000fffe0ff */
[----:B------:R-:W-:-:S04]  /*3d00*/  UISETP.NE.AND UP0, UPT, UR4, 0x2, UPT ;  /* 0x000000020400788c */ /* 0x000fc8000bf05270 */
[----:B--2---:R-:W-:Y:S02]  /*3d10*/  USEL UR5, URZ, 0x1, UP0 ;  /* 0x00000001ff057887 */ /* 0x004fe40008000000 */
[----:B------:R-:W-:-:S04]  /*3d20*/  USEL UR4, UR4, URZ, UP0 ;  /* 0x000000ff04047287 */ /* 0x000fc80008000000 */
[----:B------:R-:W-:Y:S01]  /*3d30*/  ULEA UR4, UR4, UR20, 0x3 ;  /* 0x0000001404047291 */ /* 0x000fe2000f8e18ff */
[----:B-1----:R-:W-:-:S04]  /*3d40*/  LOP3.LUT R3, R8, UR5, RZ, 0x3c, !PT ;  /* 0x0000000508037c12 */ /* 0x002fc8000f8e3cff */
[----:B------:R-:W-:-:S04]  /*3d50*/  SHF.L.U32 R3, R3, 0x1f, RZ ;  /* 0x0000001f03037819 */ /* 0x000fc800000006ff */
[----:B------:R-:W1:Y:S02]  /*3d60*/  SYNCS.PHASECHK.TRANS64.TRYWAIT P0, [UR4], R3 ;  /* 0x00000003ff0075a7 */ /* 0x000e640008001104 */
[----:B-1----:R-:W-:Y:S05]  /*3d70*/  @!P0 BRA `(.L_x_59) ;  /* 0x0000004800b08947 */ /* 0x002fea0003800000 */
.L_x_141:
[----:B------:R-:W-:Y:S01]  /*3d80*/  NOP ;  /* 0x0000000000007918 */ /* 0x000fe20000000000 */
[----:B-1----:R-:W1:Y:S01]  /*3d90*/  LDS R0, [UR6+0x14] ;  /* 0x00001406ff007984 */ /* 0x002e620008000800 */
[----:B------:R-:W-:Y:S01]  /*3da0*/  LOP3.LUT R2, R9, 0xffff, RZ, 0xc0, !PT ;  /* 0x0000ffff09027812 */ /* 0x000fe200078ec0ff */
[----:B------:R-:W-:Y:S02]  /*3db0*/  IMAD.MOV.U32 R3, RZ, RZ, 0xffff ;  /* 0x0000ffffff037424 */ /* 0x000fe400078e00ff */
[----:B------:R-:W-:Y:S01]  /*3dc0*/  IMAD.MOV.U32 R5, RZ, RZ, 0x1 ;  /* 0x00000001ff057424 */ /* 0x000fe200078e00ff */
[----:B------:R-:W-:-:S04]  /*3dd0*/  SHF.R.U32.HI R2, RZ, 0x5, R2 ;  /* 0x00000005ff027819 */ /* 0x000fc80000011602 */
[-C--:B------:R-:W-:Y:S02]  /*3de0*/  SHF.L.U32 R3, R3, R2.reuse, RZ ;  /* 0x0000000203037219 */ /* 0x080fe400000006ff */
[----:B------:R-:W-:Y:S02]  /*3df0*/  SHF.L.U32 R5, R5, R2, RZ ;  /* 0x0000000205057219 */ /* 0x000fe400000006ff */
[----:B-1----:R-:W-:-:S04]  /*3e00*/  LOP3.LUT R0, R0, R3, RZ, 0xc0, !PT ;  /* 0x0000000300007212 */ /* 0x002fc800078ec0ff */
[----:B------:R-:W-:-:S13]  /*3e10*/  ISETP.NE.AND P0, PT, R0, R3, PT ;  /* 0x000000030000720c */ /* 0x000fda0003f05270 */
[----:B------:R-:W-:Y:S05]  /*3e20*/  @P0 BRA `(.L_x_60) ;  /* 0x00000000005c0947 */ /* 0x000fea0003800000 */
[----:B------:R-:W1:Y:S02]  /*3e30*/  LDS R0, [UR6+0x18] ;  /* 0x00001806ff007984 */ /* 0x000e640008000800 */
[----:B-1----:R-:W-:-:S04]  /*3e40*/  LOP3.LUT R0, R0, R5, RZ, 0xc0, !PT ;  /* 0x0000000500007212 */ /* 0x002fc800078ec0ff */
[----:B------:R-:W-:-:S13]  /*3e50*/  ISETP.NE.AND P0, PT, R0, R5, PT ;  /* 0x000000050000720c */ /* 0x000fda0003f05270 */
[----:B------:R-:W-:Y:S05]  /*3e60*/  @P0 BRA `(.L_x_61) ;  /* 0x0000000000400947 */ /* 0x000fea0003800000 */
[----:B------:R-:W-:Y:S01]  /*3e70*/  R2UR UR4, R3 ;  /* 0x00000000030472ca */ /* 0x000fe200000e0000 */
[----:B------:R-:W1:Y:S01]  /*3e80*/  S2R R2, SR_LANEID ;  /* 0x0000000000027919 */ /* 0x000e620000000000 */
[----:B------:R-:W-:-:S04]  /*3e90*/  LOP3.LUT R5, RZ, R5, RZ, 0x33, !PT ;  /* 0x00000005ff057212 */ /* 0x000fc800078e33ff */
[----:B------:R-:W2:Y:S07]  /*3ea0*/  REDUX UR7, R5 ;  /* 0x00000000050773c4 */ /* 0x000eae0000000000 */
[----:B------:R-:W-:-:S03]  /*3eb0*/  ULOP3.LUT UR5, URZ, UR4, URZ, 0x33, !UPT ;  /* 0x00000004ff057292 */ /* 0x000fc6000f8e33ff */
[----:B------:R-:W-:Y:S02]  /*3ec0*/  VOTEU.ANY UR4, UPT, PT ;  /* 0x0000000000047886 */ /* 0x000fe400038e0100 */
[----:B------:R-:W-:Y:S01]  /*3ed0*/  UFLO.U32 UR4, UR4 ;  /* 0x00000004000472bd */ /* 0x000fe200080e0000 */
[----:B------:R-:W-:-:S04]  /*3ee0*/  IMAD.U32 R0, RZ, RZ, UR5 ;  /* 0x00000005ff007e24 */ /* 0x000fc8000f8e00ff */
[----:B------:R-:W3:Y:S02]  /*3ef0*/  REDUX UR8, R0 ;  /* 0x00000000000873c4 */ /* 0x000ee40000000000 */
[----:B------:R1:W-:Y:S02]  /*3f00*/  UTCATOMSWS.AND URZ, UR5 ;  /* 0x0000000500ff79e3 */ /* 0x0003e40008000000 */
[----:B-1----:R-:W-:Y:S01]  /*3f10*/  ISETP.EQ.U32.AND P0, PT, R2, UR4, PT ;  /* 0x0000000402007c0c */ /* 0x002fe2000bf02070 */
[----:B--2---:R-:W-:Y:S02]  /*3f20*/  IMAD.U32 R2, RZ, RZ, UR7 ;  /* 0x00000007ff027e24 */ /* 0x004fe4000f8e00ff */
[----:B---3--:R-:W-:-:S10]  /*3f30*/  IMAD.U32 R3, RZ, RZ, UR8 ;  /* 0x00000008ff037e24 */ /* 0x008fd4000f8e00ff */
[----:B------:R1:W-:Y:S04]  /*3f40*/  @P0 ATOMS.AND RZ, [UR6+0x14], R3 ;  /* 0x00001403ffff098c */ /* 0x0003e8000a800006 */
[----:B------:R1:W-:Y:S01]  /*3f50*/  @P0 ATOMS.AND RZ, [UR6+0x18], R2 ;  /* 0x00001802ffff098c */ /* 0x0003e2000a800006 */
[----:B------:R-:W-:Y:S05]  /*3f60*/  BRA `(.L_x_62) ;  /* 0x0000000000147947 */ /* 0x000fea0003800000 */
.L_x_61:
[----:B------:R-:W-:Y:S02]  /*3f70*/  MOV R2, 0x3f90 ;  /* 0x00003f9000027802 */ /* 0x000fe40000000f00 */
[----:B----45:R-:W-:Y:S05]  /*3f80*/  CALL.REL.NOINC `($__internal_0_$__cuda_sm10x_tcgen05_guardrail_trap_col_being_dealloced_not_returned_by_alloc) ;  /* 0x0000004c00247944 */ /* 0x030fea0003c00000 */
[----:B------:R-:W-:Y:S05]  /*3f90*/  BRA `(.L_x_62) ;  /* 0x0000000000087947 */ /* 0x000fea0003800000 */
.L_x_60:
[----:B------:R-:W-:Y:S02]  /*3fa0*/  MOV R2, 0x3fc0 ;  /* 0x00003fc000027802 */ /* 0x000fe40000000f00 */
[----:B----45:R-:W-:Y:S05]  /*3fb0*/  CALL.REL.NOINC `($__internal_2_$__cuda_sm10x_tcgen05_guardrail_trap_unallocated_columns_being_dealloced) ;  /* 0x0000004c00307944 */ /* 0x030fea0003c00000 */
.L_x_62:
[----:B------:R-:W-:Y:S01]  /*3fc0*/  NOP ;  /* 0x0000000000007918 */ /* 0x000fe20000000000 */
[----:B------:R-:W-:Y:S05]  /*3fd0*/  EXIT ;  /* 0x000000000000794d */ /* 0x000fea0003800000 */
.L_x_46:
[----:B------:R-:W-:-:S09]  /*3fe0*/  UISETP.NE.OR UP0, UPT, UR15, 0x3, !UP2 ;  /* 0x000000030f00788c */ /* 0x000fd2000d705670 */
[----:B------:R-:W-:Y:S05]  /*3ff0*/  BRA.U UP0, `(.L_x_63) ;  /* 0x0000001100747547 */ /* 0x000fea000b800000 */
[----:B------:R-:W2:Y:S01]  /*4000*/  LDC.64 R2, c[0x0][0x988] ;  /* 0x00026200ff027b82 */ /* 0x000ea20000000a00 */
[----:B------:R-:W3:Y:S01]  /*4010*/  LDCU UR27, c[0x0][0x370] ;  /* 0x00006e00ff1b77ac */ /* 0x000ee20008000800 */
[----:B------:R-:W-:Y:S01]  /*4020*/  R2UR UR45, R84 ;  /* 0x00000000542d72ca */ /* 0x000fe200000e0000 */
[----:B------:R-:W-:Y:S01]  /*4030*/  IMAD.MOV.U32 R11, RZ, RZ, 0x1 ;  /* 0x00000001ff0b7424 */ /* 0x000fe200078e00ff */
[----:B------:R-:W-:Y:S01]  /*4040*/  R2UR UR44, R85 ;  /* 0x00000000552c72ca */ /* 0x000fe200000e0000 */
[----:B------:R-:W4:Y:S01]  /*4050*/  LDCU.128 UR28, c[0x0][0xc10] ;  /* 0x00018200ff1c77ac */ /* 0x000f220008000c00 */
[----:B------:R-:W-:Y:S02]  /*4060*/  IMAD.MOV.U32 R10, RZ, RZ, RZ ;  /* 0x000000ffff0a7224 */ /* 0x000fe400078e00ff */
[----:B------:R-:W1:Y:S01]  /*4070*/  S2UR UR6, SR_CgaCtaId ;  /* 0x00000000000679c3 */ /* 0x000e620000008800 */
[----:B------:R-:W4:Y:S01]  /*4080*/  LDCU UR26, c[0x0][0x374] ;  /* 0x00006e80ff1a77ac */ /* 0x000f220008000800 */
[----:B------:R-:W-:Y:S01]  /*4090*/  IMAD.MOV.U32 R9, RZ, RZ, 0x2000 ;  /* 0x00002000ff097424 */ /* 0x000fe200078e00ff */
[----:B------:R-:W3:Y:S05]  /*40a0*/  LDCU.128 UR32, c[0x0][0xa80] ;  /* 0x00015000ff2077ac */ /* 0x000eea0008000c00 */
[----:B------:R-:W3:Y:S01]  /*40b0*/  LDC.64 R12, c[0x0][0x348] ;  /* 0x0000d200ff0c7b82 */ /* 0x000ee20000000a00 */
[----:B------:R-:W3:Y:S01]  /*40c0*/  LDCU UR17, c[0x0][0xc0c] ;  /* 0x00018180ff1177ac */ /* 0x000ee20008000800 */
[----:B------:R-:W3:Y:S01]  /*40d0*/  LDCU UR47, c[0x0][0xc20] ;  /* 0x00018400ff2f77ac */ /* 0x000ee20008000800 */
[----:B--2---:R-:W-:Y:S01]  /*40e0*/  ISETP.NE.U32.AND P0, PT, R2, RZ, PT ;  /* 0x000000ff0200720c */ /* 0x004fe20003f05070 */
[----:B------:R-:W2:Y:S03]  /*40f0*/  LDCU UR4, c[0x0][0xc30] ;  /* 0x00018600ff0477ac */ /* 0x000ea60008000800 */
[----:B------:R-:W-:Y:S01]  /*4100*/  ISETP.NE.AND.EX P0, PT, R3, RZ, PT, P0 ;  /* 0x000000ff0300720c */ /* 0x000fe20003f05300 */
[----:B------:R-:W2:Y:S01]  /*4110*/  LDCU.128 UR40, c[0x0][0xa90] ;  /* 0x00015200ff2877ac */ /* 0x000ea20008000c00 */
[----:B------:R-:W2:Y:S01]  /*4120*/  LDC.64 R2, c[0x0][0x990] ;  /* 0x00026400ff027b82 */ /* 0x000ea20000000a00 */
[----:B------:R-:W-:Y:S01]  /*4130*/  UMOV UR24, 0x400 ;  /* 0x0000040000187882 */ /* 0x000fe20000000000 */
[----:B----4-:R-:W-:-:S02]  /*4140*/  UIMAD.WIDE.U32 UR8, UR26, UR31, URZ ;  /* 0x0000001f1a0872a5 */ /* 0x010fc4000f8e00ff */
[----:B-1----:R-:W-:Y:S02]  /*4150*/  ULEA UR24, UR6, UR24, 0x18 ;  /* 0x0000001806187291 */ /* 0x002fe4000f8ec0ff */
[----:B---3--:R-:W-:Y:S02]  /*4160*/  UIMAD.WIDE.U32 UR6, UR27, UR28, URZ ;  /* 0x0000001c1b0672a5 */ /* 0x008fe4000f8e00ff */
[----:B------:R-:W-:Y:S02]  /*4170*/  UISETP.NE.AND UP5, UPT, UR32, 0x1, UPT ;  /* 0x000000012000788c */ /* 0x000fe4000bfa5270 */
[----:B------:R-:W-:Y:S02]  /*4180*/  UIADD3 UR36, UPT, UPT, UR24, 0xc8, URZ ;  /* 0x000000c818247890 */ /* 0x000fe4000fffe0ff */
[----:B------:R-:W-:Y:S01]  /*4190*/  UISETP.GE.AND UP0, UPT, UR39, 0x1, UPT ;  /* 0x000000012700788c */ /* 0x000fe2000bf06270 */
[----:B------:R-:W-:Y:S01]  /*41a0*/  UMOV UR38, UR7 ;  /* 0x0000000700267c82 */ /* 0x000fe20008000000 */
[----:B------:R-:W-:Y:S01]  /*41b0*/  UMOV UR37, UR9 ;  /* 0x0000000900257c82 */ /* 0x000fe20008000000 */
[----:B------:R-:W-:-:S02]  /*41c0*/  UISETP.NE.AND UP1, UPT, UR17, 0x1, UPT ;  /* 0x000000011100788c */ /* 0x000fc4000bf25270 */
[----:B------:R-:W-:Y:S01]  /*41d0*/  UISETP.NE.AND UP0, UPT, UR30, 0x1, UPT ;  /* 0x000000011e00788c */ /* 0x000fe2000bf05270 */
[----:B------:R-:W-:Y:S01]  /*41e0*/  UMOV UR23, URZ ;  /* 0x000000ff00177c82 */ /* 0x000fe20008000000 */
[----:B------:R-:W1:Y:S01]  /*41f0*/  LDCU UR48, c[0x0][0xaa0] ;  /* 0x00015400ff3077ac */ /* 0x000e620008000800 */
[----:B------:R-:W-:Y:S02]  /*4200*/  UPLOP3.LUT UP4, UPT, UPT, UPT, UPT, 0x40, 0x4 ;  /* 0x000000000004789c */ /* 0x000fe40003f8e870 */
[----:B------:R-:W-:Y:S01]  /*4210*/  UISETP.NE.AND UP6, UPT, UR39, 0x1, UPT ;  /* 0x000000012700788c */ /* 0x000fe2000bfc5270 */
[----:B------:R-:W3:Y:S01]  /*4220*/  LDCU.64 UR18, c[0x0][0xc28] ;  /* 0x00018500ff1277ac */ /* 0x000ee20008000a00 */
[----:B--2---:R-:W-:Y:S02]  /*4230*/  UISETP.NE.AND UP2, UPT, UR4, 0x1, UPT ;  /* 0x000000010400788c */ /* 0x004fe4000bf45270 */
[----:B------:R-:W-:Y:S02]  /*4240*/  UPRMT UR36, URZ, 0x654, UR36 ;  /* 0x00000654ff247896 */ /* 0x000fe40008000024 */
[----:B------:R-:W-:-:S02]  /*4250*/  USHF.R.U32.HI UR38, URZ, UR29, UR38 ;  /* 0x0000001dff267299 */ /* 0x000fc40008011626 */
[----:B------:R-:W-:Y:S02]  /*4260*/  USHF.R.U32.HI UR37, URZ, UR47, UR37 ;  /* 0x0000002fff257299 */ /* 0x000fe40008011625 */
[----:B------:R-:W-:Y:S02]  /*4270*/  UISETP.NE.AND UP1, UPT, UR35, 0x1, UPT ;  /* 0x000000012300788c */ /* 0x000fe4000bf25270 */
[----:B------:R-:W-:Y:S01]  /*4280*/  UISETP.NE.AND UP0, UPT, UR42, 0x1, UPT ;  /* 0x000000012a00788c */ /* 0x000fe2000bf05270 */
[----:B------:R-:W-:-:S10]  /*4290*/  VOTEU.ANY UP5, P0 ;  /* 0x0000000000ff7886 */ /* 0x000fd400000a0100 */
.L_x_72:
[----:B------:R-:W-:Y:S04]  /*42a0*/  SHF.L.U32 R5, R10, 0x1f, RZ ;  /* 0x0000001f0a057819 */ /* 0x000fe800000006ff */
[----:B--2---:R-:W2:Y:S02]  /*42b0*/  SYNCS.PHASECHK.TRANS64.TRYWAIT P0, [UR24+0xc0], R5 ;  /* 0x0000c005ff0075a7 */ /* 0x004ea40008001118 */
[----:B--2---:R-:W-:Y:S05]  /*42c0*/  @!P0 BRA `(.L_x_64) ;  /* 0x0000004400748947 */ /* 0x004fea0003800000 */
.L_x_143:
[----:B--2---:R-:W2:Y:S01]  /*42d0*/  LDS.128 R4, [UR24+0x100] ;  /* 0x00010018ff047984 */ /* 0x004ea20008000c00 */
[----:B------:R-:W-:Y:S01]  /*42e0*/  UISETP.GE.AND UP0, UPT, UR39, 0x1, UPT ;  /* 0x000000012700788c */ /* 0x000fe2000bf06270 */
[----:B------:R-:W-:Y:S01]  /*42f0*/  @!PT LDS RZ, [RZ] ;  /* 0x00000000fffff984 */ /* 0x000fe20000000800 */
[----:B------:R-:W-:Y:S01]  /*4300*/  @!PT LDS RZ, [RZ] ;  /* 0x00000000fffff984 */ /* 0x000fe20000000800 */
[----:B------:R-:W-:Y:S01]  /*4310*/  @!PT LDS RZ, [RZ] ;  /* 0x00000000fffff984 */ /* 0x000fe20000000800 */
[----:B------:R-:W-:Y:S01]  /*4320*/  @!PT LDS RZ, [RZ] ;  /* 0x00000000fffff984 */ /* 0x000fe20000000800 */
[----:B------:R4:W-:Y:S06]  /*4330*/  MEMBAR.ALL.CTA ;  /* 0x0000000000007992 */ /* 0x0009ec0000008000 */
[----:B----4-:R-:W4:Y:S02]  /*4340*/  FENCE.VIEW.ASYNC.S ;  /* 0x00000000000073c6 */ /* 0x010f240000000000 */
[----:B----4-:R-:W-:Y:S01]  /*4350*/  SYNCS.ARRIVE.TRANS64.RED.A1T0 RZ, [UR36], RZ ;  /* 0x000000ffffff79a7 */ /* 0x010fe20008100424 */
[----:B--2---:R-:W-:Y:S11]  /*4360*/  LOP3.LUT P0, RZ, R6, 0x1, RZ, 0xc0, !PT ;  /* 0x0000000106ff7812 */ /* 0x004ff6000780c0ff */
[----:B------:R-:W-:Y:S02]  /*4370*/  @!UPT UIADD3 URZ, UPT, UPT, URZ, URZ, URZ ;  /* 0x000000fffffff290 */ /* 0x000fe4000fffe0ff */
[----:B------:R-:W-:Y:S01]  /*4380*/  VOTEU.ANY UP1, P0 ;  /* 0x0000000000ff7886 */ /* 0x000fe20000020100 */
[----:B------:R-:W-:Y:S11]  /*4390*/  PLOP3.LUT P0, PT, PT, PT, UP1, 0x80, 0x8 ;  /* 0x000000000008781c */ /* 0x000ff60003f0f018 */
[----:B------:R-:W-:Y:S02]  /*43a0*/  @!UPT UIADD3 URZ, UPT, UPT, URZ, URZ, URZ ;  /* 0x000000fffffff290 */ /* 0x000fe4000fffe0ff */
[----:B------:R-:W-:Y:S02]  /*43b0*/  @P0 MOV R8, R4 ;  /* 0x0000000400080202 */ /* 0x000fe40000000f00 */
[----:B------:R-:W-:Y:S02]  /*43c0*/  @P0 LOP3.LUT R0, R5, 0xffff, RZ, 0xc0, !PT ;  /* 0x0000ffff05000812 */ /* 0x000fe400078ec0ff */
[----:B------:R-:W-:Y:S02]  /*43d0*/  @P0 R2UR UR5, R8 ;  /* 0x00000000080502ca */ /* 0x000fe400000e0000 */
[----:B------:R-:W-:Y:S11]  /*43e0*/  @P0 R2UR UR4, R0 ;  /* 0x00000000000402ca */ /* 0x000ff600000e0000 */
[----:B------:R-:W-:Y:S02]  /*43f0*/  @UP1 UMOV UR16, UR5 ;  /* 0x0000000500101c82 */ /* 0x000fe40008000000 */
[----:B------:R-:W-:Y:S01]  /*4400*/  @UP1 UMOV UR15, UR4 ;  /* 0x00000004000f1c82 */ /* 0x000fe20008000000 */
[----:B------:R-:W-:Y:S05]  /*4410*/  BRA.U !UP0, `(.L_x_65) ;  /* 0x0000000108b47547 */ /* 0x000fea000b800000 */
[----:B------:R-:W-:Y:S02]  /*4420*/  UIMAD.WIDE.U32 UR8, UR15, UR31, URZ ;  /* 0x0000001f0f0872a5 */ /* 0x000fe4000f8e00ff */
[----:B------:R-:W-:Y:S02]  /*4430*/  UP2UR UR14, UPR, URZ, 0x2 ;  /* 0x00000002ff0e7883 */ /* 0x000fe40008000000 */
[----:B------:R-:W-:Y:S02]  /*4440*/  UISETP.NE.AND UP1, UPT, UR30, 0x1, UPT ;  /* 0x000000011e00788c */ /* 0x000fe4000bf25270 */
[----:B------:R-:W-:Y:S02]  /*4450*/  UIMAD.WIDE.U32 UR10, UR16, UR28, URZ ;  /* 0x0000001c100a72a5 */ /* 0x000fe4000f8e00ff */
[----:B------:R-:W-:Y:S02]  /*4460*/  USEL UR4, UR26, UR37, !UP1 ;  /* 0x000000251a047287 */ /* 0x000fe4000c800000 */
[----:B------:R-:W-:Y:S02]  /*4470*/  UISETP.NE.AND UP0, UPT, UR17, 0x1, UPT ;  /* 0x000000011100788c */ /* 0x000fe4000bf05270 */
[----:B---3--:R-:W-:Y:S02]  /*4480*/  UIMAD.WIDE.U32 UR12, UR4, UR18, URZ ;  /* 0x00000012040c72a5 */ /* 0x008fe4000f8e00ff */
[----:B------:R-:W-:Y:S01]  /*4490*/  USEL UR7, UR27, UR38, !UP0 ;  /* 0x000000261b077287 */ /* 0x000fe2000c000000 */
[----:B------:R-:W-:Y:S02]  /*44a0*/  UMOV UR5, UR9 ;  /* 0x0000000900057c82 */ /* 0x000fe40008000000 */
[----:B------:R-:W-:Y:S02]  /*44b0*/  USHF.R.U32.HI UR6, URZ, UR47, UR5 ;  /* 0x0000002fff067299 */ /* 0x000fe40008011605 */
[----:B------:R-:W-:Y:S02]  /*44c0*/  UIMAD.WIDE.U32 UR20, UR7, UR18, URZ ;  /* 0x00000012071472a5 */ /* 0x000fe4000f8e00ff */
[----:B------:R-:W-:Y:S02]  /*44d0*/  USEL UR6, UR15, UR6, !UP1 ;  /* 0x000000060f067287 */ /* 0x000fe4000c800000 */
[----:B------:R-:W-:Y:S01]  /*44e0*/  UISETP.NE.AND UP1, UPT, UR14, URZ, UPT ;  /* 0x000000ff0e00728c */ /* 0x000fe2000bf25270 */
[----:B------:R-:W-:Y:S01]  /*44f0*/  UMOV UR5, UR11 ;  /* 0x0000000b00057c82 */ /* 0x000fe20008000000 */
[----:B------:R-:W-:Y:S02]  /*4500*/  UIMAD.WIDE.U32 UR10, UR6, UR18, URZ ;  /* 0x00000012060a72a5 */ /* 0x000fe4000f8e00ff */
[----:B------:R-:W-:Y:S03]  /*4510*/  USHF.R.U32.HI UR8, URZ, UR29, UR5 ;  /* 0x0000001dff087299 */ /* 0x000fe60008011605 */
[----:B------:R-:W-:Y:S02]  /*4520*/  UMOV UR5, UR13 ;  /* 0x0000000d00057c82 */ /* 0x000fe40008000000 */
[----:B------:R-:W-:Y:S03]  /*4530*/  @UP6 USHF.R.U32.HI UR4, URZ, UR19, UR5 ;  /* 0x00000013ff046299 */ /* 0x000fe60008011605 */
[----:B------:R-:W-:Y:S01]  /*4540*/  UMOV UR5, UR21 ;  /* 0x0000001500057c82 */ /* 0x000fe20008000000 */
[----:B------:R-:W-:Y:S02]  /*4550*/  UIMAD UR4, UR39, UR4, URZ ;  /* 0x00000004270472a4 */ /* 0x000fe4000f8e02ff */
[----:B------:R-:W-:Y:S02]  /*4560*/  @UP6 USHF.R.U32.HI UR7, URZ, UR19, UR5 ;  /* 0x00000013ff076299 */ /* 0x000fe40008011605 */
[----:B------:R-:W-:Y:S02]  /*4570*/  USEL UR5, UR16, UR8, !UP0 ;  /* 0x0000000810057287 */ /* 0x000fe4000c000000 */
[----:B------:R-:W-:Y:S02]  /*4580*/  UIMAD UR8, UR39, UR7, URZ ;  /* 0x00000007270872a4 */ /* 0x000fe4000f8e02ff */
[----:B------:R-:W-:Y:S03]  /*4590*/  UISETP.GE.AND UP0, UPT, UR6, UR4, UPT ;  /* 0x000000040600728c */ /* 0x000fe6000bf06270 */
[----:B------:R-:W-:Y:S01]  /*45a0*/  UMOV UR4, UR11 ;  /* 0x0000000b00047c82 */ /* 0x000fe20008000000 */
[----:B------:R-:W-:Y:S02]  /*45b0*/  UISETP.GE.OR UP0, UPT, UR5, UR8, UP0 ;  /* 0x000000080500728c */ /* 0x000fe40008706670 */
[----:B------:R-:W-:Y:S02]  /*45c0*/  USHF.R.U32.HI UR4, URZ, UR19, UR4 ;  /* 0x00000013ff047299 */ /* 0x000fe40008011604 */
[----:B------:R-:W-:Y:S02]  /*45d0*/  UIMAD.WIDE.U32 UR8, UR5, UR18, URZ ;  /* 0x00000012050872a5 */ /* 0x000fe4000f8e00ff */
[----:B------:R-:W-:Y:S04]  /*45e0*/  USEL UR10, UR6, UR4, !UP6 ;  /* 0x00000004060a7287 */ /* 0x000fe8000f000000 */
[----:B------:R-:W-:Y:S01]  /*45f0*/  UIADD3 UR11, UPT, UPT, -UR10, URZ, URZ ;  /* 0x000000ff0a0b7290 */ /* 0x000fe2000fffe1ff */
[----:B------:R-:W-:Y:S02]  /*4600*/  @!UP0 UMOV UR4, UR9 ;  /* 0x0000000900048c82 */ /* 0x000fe40008000000 */
[----:B------:R-:W-:Y:S02]  /*4610*/  @!UP0 USHF.R.U32.HI UR4, URZ, UR19, UR4 ;  /* 0x00000013ff048299 */ /* 0x000fe40008011604 */
[----:B------:R-:W-:Y:S02]  /*4620*/  UIMAD UR8, UR39, UR11, UR6 ;  /* 0x0000000b270872a4 */ /* 0x000fe4000f8e0206 */
[----:B------:R-:W-:Y:S04]  /*4630*/  @!UP0 USEL UR4, UR5, UR4, !UP6 ;  /* 0x0000000405048287 */ /* 0x000fe8000f000000 */
[----:B------:R-:W-:Y:S02]  /*4640*/  @!UP0 UIMAD UR8, UR7, UR8, UR4 ;  /* 0x00000008070882a4 */ /* 0x000fe4000f8e0204 */
[----:B------:R-:W-:Y:S02]  /*4650*/  @!UP0 UIADD3 UR9, UPT, UPT, UR10, -UR4, URZ ;  /* 0x800000040a098290 */ /* 0x000fe4000fffe0ff */
[----:B------:R-:W-:Y:S02]  /*4660*/  UIADD3 UR4, UPT, UPT, -UR5, URZ, URZ ;  /* 0x000000ff05047290 */ /* 0x000fe4000fffe1ff */
[----:B------:R-:W-:Y:S02]  /*4670*/  UIADD3 UR7, UPT, UPT, -UR6, URZ, URZ ;  /* 0x000000ff06077290 */ /* 0x000fe4000fffe1ff */
[----:B------:R-:W-:Y:S02]  /*4680*/  @!UP0 UIMAD UR6, UR9, UR39, UR5 ;  /* 0x00000027090682a4 */ /* 0x000fe4000f8e0205 */
[----:B------:R-:W-:Y:S02]  /*4690*/  UIMAD UR16, UR17, UR4, UR16 ;  /* 0x00000004111072a4 */ /* 0x000fe4000f8e0210 */
[----:B------:R-:W-:Y:S01]  /*46a0*/  UIMAD UR15, UR30, UR7, UR15 ;  /* 0x000000071e0f72a4 */ /* 0x000fe2000f8e020f */
[----:B------:R-:W-:Y:S02]  /*46b0*/  @!UP0 UMOV UR5, UR8 ;  /* 0x0000000800058c82 */ /* 0x000fe40008000000 */
[----:B------:R-:W-:Y:S02]  /*46c0*/  UIMAD UR16, UR5, UR17, UR16 ;  /* 0x00000011051072a4 */ /* 0x000fe4000f8e0210 */
[----:B------:R-:W-:Y:S11]  /*46d0*/  UIMAD UR15, UR6, UR30, UR15 ;  /* 0x0000001e060f72a4 */ /* 0x000ff6000f8e020f */
[----:B------:R-:W-:Y:S01]  /*46e0*/  @!UPT UIADD3 URZ, UPT, UPT, URZ, URZ, URZ ;  /* 0x000000fffffff290 */ /* 0x000fe2000fffe0ff */
.L_x_65:
[----:B------:R-:W2:Y:S01]  /*46f0*/  @!UP2 LDCU.128 UR8, c[0x0][0xc10] ;  /* 0x00018200ff08a7ac */ /* 0x000ea20008000c00 */
[C---:B------:R-:W-:Y:S02]  /*4700*/  ISETP.NE.U32.AND P2, PT, R2.reuse, RZ, PT ;  /* 0x000000ff0200720c */ /* 0x040fe40003f45070 */
[----:B------:R-:W-:Y:S02]  /*4710*/  ISETP.NE.U32.AND P1, PT, R2, RZ, PT ;  /* 0x000000ff0200720c */ /* 0x000fe40003f25070 */
[C---:B------:R-:W-:Y:S02]  /*4720*/  ISETP.NE.AND.EX P2, PT, R3.reuse, RZ, PT, P2 ;  /* 0x000000ff0300720c */ /* 0x040fe40003f45320 */
[----:B------:R-:W-:Y:S01]  /*4730*/  ISETP.NE.AND.EX P1, PT, R3, RZ, PT, P1 ;  /* 0x000000ff0300720c */ /* 0x000fe20003f25310 */
[----:B------:R-:W4:Y:S01]  /*4740*/  @!UP2 LDCU UR5, c[0x0][0xc0c] ;  /* 0x00018180ff05a7ac */ /* 0x000f220008000800 */
[----:B------:R-:W-:Y:S02]  /*4750*/  USHF.L.U32 UR25, UR22, 0x6, URZ ;  /* 0x0000000616197899 */ /* 0x000fe400080006ff */
[----:B--2---:R-:W-:Y:S07]  /*4760*/  UIMAD.WIDE.U32 UR6, UR16, UR8, URZ ;  /* 0x00000008100672a5 */ /* 0x004fee000f8e00ff */
[----:B------:R-:W-:Y:S01]  /*4770*/  @!UP2 UMOV UR4, UR7 ;  /* 0x000000070004ac82 */ /* 0x000fe20008000000 */
[----:B----4-:R-:W-:Y:S02]  /*4780*/  @!UP2 UISETP.NE.AND UP0, UPT, UR5, 0x1, UPT ;  /* 0x000000010500a88c */ /* 0x010fe4000bf05270 */
[----:B------:R-:W-:Y:S02]  /*4790*/  @!UP2 USHF.R.U32.HI UR4, URZ, UR9, UR4 ;  /* 0x00000009ff04a299 */ /* 0x000fe40008011604 */
[----:B------:R-:W-:Y:S02]  /*47a0*/  UIMAD.WIDE.U32 UR6, UR15, UR11, URZ ;  /* 0x0000000b0f0672a5 */ /* 0x000fe4000f8e00ff */
[----:B------:R-:W-:Y:S02]  /*47b0*/  @!UP2 USEL UR8, UR16, UR4, !UP0 ;  /* 0x000000041008a287 */ /* 0x000fe4000c000000 */
[----:B------:R-:W-:Y:S03]  /*47c0*/  @!UP2 UISETP.NE.AND UP0, UPT, UR10, 0x1, UPT ;  /* 0x000000010a00a88c */ /* 0x000fe6000bf05270 */
[----:B------:R-:W-:Y:S02]  /*47d0*/  @!UP2 UMOV UR6, UR7 ;  /* 0x000000070006ac82 */ /* 0x000fe40008000000 */
[----:B------:R-:W2:Y:S02]  /*47e0*/  @!UP2 LDCU UR4, c[0x0][0xc20] ;  /* 0x00018400ff04a7ac */ /* 0x000ea40008000800 */
[----:B--2---:R-:W-:Y:S04]  /*47f0*/  @!UP2 USHF.R.U32.HI UR6, URZ, UR4, UR6 ;  /* 0x00000004ff06a299 */ /* 0x004fe80008011606 */
[----:B------:R-:W-:Y:S04]  /*4800*/  @!UP2 USEL UR6, UR15, UR6, !UP0 ;  /* 0x000000060f06a287 */ /* 0x000fe8000c000000 */
[----:B------:R-:W-:Y:S02]  /*4810*/  @!UP2 UIADD3 UR4, UPT, UPT, -UR8, UR6, URZ ;  /* 0x000000060804a290 */ /* 0x000fe4000fffe1ff */
[----:B------:R-:W-:Y:S02]  /*4820*/  @!UP2 UIADD3 UR6, UPT, UPT, UR8, -UR6, URZ ;  /* 0x800000060806a290 */ /* 0x000fe4000fffe0ff */
[----:B------:R-:W-:Y:S02]  /*4830*/  @!UP2 UIMAD UR16, UR4, UR5, UR16 ;  /* 0x000000050410a2a4 */ /* 0x000fe4000f8e0210 */
[----:B------:R-:W-:Y:S01]  /*4840*/  @!UP2 UIMAD UR15, UR6, UR10, UR15 ;  /* 0x0000000a060fa2a4 */ /* 0x000fe2000f8e020f */
[----:B------:R-:W-:Y:S11]  /*4850*/  BRA.U UP4, `(.L_x_66) ;  /* 0x0000000104107547 */ /* 0x000ff6000b800000 */
[----:B------:R-:W-:Y:S04]  /*4860*/  MOV R0, UR46 ;  /* 0x0000002e00007c02 */ /* 0x000fe80008000f00 */
[----:B------:R-:W-:Y:S04]  /*4870*/  SHF.L.U32 R15, R0, 0x1f, RZ ;  /* 0x0000001f000f7819 */ /* 0x000fe800000006ff */
[----:B------:R-:W2:Y:S02]  /*4880*/  SYNCS.PHASECHK.TRANS64.TRYWAIT P3, [UR24+0xb8], R15 ;  /* 0x0000b80fff0075a7 */ /* 0x000ea40008061118 */
[----:B--2---:R-:W-:Y:S05]  /*4890*/  @!P3 BRA `(.L_x_67) ;  /* 0x000000400018b947 */ /* 0x004fea0003800000 */
.L_x_66:
[----:B------:R-:W-:Y:S05]  /*48a0*/  @!P2 BRA `(.L_x_68) ;  /* 0x000000000030a947 */ /* 0x000fea0003800000 */
[----:B------:R-:W-:Y:S01]  /*48b0*/  UPLOP3.LUT UP3, UPT, UPT, UPT, UP5, 0x80, 0x8 ;  /* 0x000000000008789c */ /* 0x000fe20003f6f050 */
[----:B------:R-:W-:Y:S01]  /*48c0*/  HFMA2 R90, -RZ, RZ, 0, 5.9604644775390625e-08 ;  /* 0x00000001ff5a7431 */ /* 0x000fe200000001ff */
[----:B------:R-:W4:Y:S04]  /*48d0*/  LDCU.64 UR4, c[0x0][0x358] ;  /* 0x00006b00ff0477ac */ /* 0x000f280008000a00 */
[----:B------:R-:W-:Y:S11]  /*48e0*/  PLOP3.LUT P2, PT, PT, PT, UP3, 0x80, 0x8 ;  /* 0x000000000008781c */ /* 0x000ff60003f4f038 */
[----:B------:R-:W-:Y:S02]  /*48f0*/  @!UPT UIADD3 URZ, UPT, UPT, URZ, URZ, URZ ;  /* 0x000000fffffff290 */ /* 0x000fe4000fffe0ff */
[----:B--2---:R-:W2:Y:S01]  /*4900*/  @P2 LDC.64 R14, c[0x0][0x988] ;  /* 0x00026200ff0e2b82 */ /* 0x004ea20000000a00 */
[----:B------:R-:W-:Y:S04]  /*4910*/  @P2 IMAD R0, R17, R2, RZ ;  /* 0x0000000211002224 */ /* 0x000fe800078e02ff */
[----:B--2---:R-:W-:Y:S01]  /*4920*/  @P2 IMAD.WIDE R14, R0, 0x4, R14 ;  /* 0x00000004000e2825 */ /* 0x004fe200078e020e */
[----:B------:R-:W-:Y:S04]  /*4930*/  MOV R0, 0x1 ;  /* 0x0000000100007802 */ /* 0x000fe80000000f00 */
[----:B----45:R4:W5:Y:S01]  /*4940*/  @P2 LDG.E R41, desc[UR4][R14.64] ;  /* 0x000000040e292981 */ /* 0x030962000c1e1900 */
[----:B------:R-:W-:Y:S01]  /*4950*/  @!P2 PRMT R90, R0, 0x7610, R90 ;  /* 0x00007610005aa816 */ /* 0x000fe2000000005a */
[----:B----4-:R-:W2:Y:S06]  /*4960*/  @!P2 LDC R41, c[0x0][0x980] ;  /* 0x00026000ff29ab82 */ /* 0x010eac0000000800 */
.L_x_68:
[----:B--2--5:R-:W-:Y:S01]  /*4970*/  @!P1 FSETP.EQ.AND P2, PT, R41, RZ, PT ;  /* 0x000000ff2900920b */ /* 0x024fe20003f42000 */
[----:B------:R-:W-:Y:S01]  /*4980*/  @!UPT UIADD3 URZ, UPT, UPT, URZ, URZ, URZ ;  /* 0x000000fffffff290 */ /* 0x000fe2000fffe0ff */
[----:B------:R-:W-:Y:S11]  /*4990*/  @!P1 BRA `(.L_x_69) ;  /* 0x0000000000149947 */ /* 0x000ff60003800000 */
[----:B------:R-:W-:Y:S02]  /*49a0*/  LOP3.LUT P1, RZ, R90, 0xff, RZ, 0xc0, !PT ;  /* 0x000000ff5aff7812 */ /* 0x000fe4000782c0ff */
[----:B------:R-:W-:Y:S04]  /*49b0*/  PLOP3.LUT P2, PT, PT, PT, UP3, 0x80, 0x8 ;  /* 0x000000000008781c */ /* 0x000fe80003f4f038 */
[----:B------:R-:W-:Y:S07]  /*49c0*/  PLOP3.LUT P2, PT, P2, PT, PT, 0x8, 0x80 ;  /* 0x000000000080781c */ /* 0x000fee000174e170 */
[----:B------:R-:W-:Y:S11]  /*49d0*/  @P1 FSETP.EQ.AND P2, PT, R41, RZ, PT ;  /* 0x000000ff2900120b */ /* 0x000ff60003f42000 */
[----:B------:R-:W-:Y:S02]  /*49e0*/  @!UPT UIADD3 URZ, UPT, UPT, URZ, URZ, URZ ;  /* 0x000000fffffff290 */ /* 0x000fe4000fffe0ff */
.L_x_69:
[----:B------:R-:W-:Y:S01]  /*49f0*/  ULEA UR7, UR23, UR24, 0x3 ;  /* 0x0000001817077291 */ /* 0x000fe2000f8e18ff */
[----:B------:R-:W-:Y:S01]  /*4a00*/  SHF.L.U32 R15, R11, 0x1f, RZ ;  /* 0x0000001f0b0f7819 */ /* 0x000fe200000006ff */
[----:B------:R-:W-:Y:S02]  /*4a10*/  USHF.L.U32 UR11, UR50, 0x7, URZ ;  /* 0x00000007320b7899 */ /* 0x000fe400080006ff */
[----:B------:R-:W-:Y:S02]  /*4a20*/  UISETP.NE.AND UP0, UPT, UR32, 0x1, UPT ;  /* 0x000000012000788c */ /* 0x000fe4000bf05270 */
[----:B------:R-:W-:Y:S01]  /*4a30*/  UIMAD.WIDE.U32 UR4, UR11, UR33, URZ ;  /* 0x000000210b0472a5 */ /* 0x000fe2000f8e00ff */
[----:B------:R-:W-:Y:S02]  /*4a40*/  ELECT P3, URZ, PT ;  /* 0x0000000000ff782f */ /* 0x000fe40003860000 */
[----:B------:R-:W2:Y:S02]  /*4a50*/  SYNCS.PHASECHK.TRANS64.TRYWAIT P1, [UR7+0x98], R15 ;  /* 0x0000980fff0075a7 */ /* 0x000ea40008021107 */
[----:B------:R-:W-:Y:S02]  /*4a60*/  PLOP3.LUT P2, PT, P2, P3, PT, 0xf2, 0x2f ;  /* 0x00000000002f781c */ /* 0x000fe40001747e72 */
[----:B------:R-:W-:Y:S02]  /*4a70*/  UMOV UR4, UR5 ;  /* 0x0000000500047c82 */ /* 0x000fe40008000000 */
[----:B------:R-:W-:Y:S04]  /*4a80*/  USHF.R.U32.HI UR4, URZ, UR34, UR4 ;  /* 0x00000022ff047299 */ /* 0x000fe80008011604 */
[----:B------:R-:W-:Y:S02]  /*4a90*/  USEL UR12, UR11, UR4, !UP0 ;  /* 0x000000040b0c7287 */ /* 0x000fe4000c000000 */
[----:B------:R-:W-:Y:S02]  /*4aa0*/  UISETP.NE.AND UP0, UPT, UR35, 0x1, UPT ;  /* 0x000000012300788c */ /* 0x000fe4000bf05270 */
[----:B------:R-:W-:Y:S02]  /*4ab0*/  UIMAD.WIDE.U32 UR4, UR12, UR40, URZ ;  /* 0x000000280c0472a5 */ /* 0x000fe4000f8e00ff */
[----:B------:R-:W-:Y:S01]  /*4ac0*/  UIADD3 UR6, UPT, UPT, -UR12, URZ, URZ ;  /* 0x000000ff0c067290 */ /* 0x000fe2000fffe1ff */
[----:B------:R-:W-:Y:S03]  /*4ad0*/  @!P2 IMAD.MOV.U32 R0, RZ, 0x20, RZ ;  /* 0x00000020ff00a824 */ /* 0x000fe600078e00ff */
[----:B------:R-:W-:Y:S01]  /*4ae0*/  UIMAD UR11, UR32, UR6, UR11 ;  /* 0x00000006200b72a4 */ /* 0x000fe2000f8e020b */
[----:B------:R-:W-:Y:S01]  /*4af0*/  @!P2 IMAD.MOV.U32 R0, RZ, 0x400, R0 ;  /* 0x00000400ff00a824 */ /* 0x000fe200078e0000 */
[----:B------:R-:W-:Y:S02]  /*4b00*/  UMOV UR4, UR5 ;  /* 0x0000000500047c82 */ /* 0x000fe40008000000 */
[----:B------:R-:W-:Y:S04]  /*4b10*/  USHF.R.U32.HI UR4, URZ, UR41, UR4 ;  /* 0x00000029ff047299 */ /* 0x000fe80008011604 */
[----:B------:R-:W-:Y:S02]  /*4b20*/  USEL UR13, UR12, UR4, !UP0 ;  /* 0x000000040c0d7287 */ /* 0x000fe4000c000000 */
[----:B------:R-:W-:Y:S02]  /*4b30*/  UISETP.NE.AND UP0, UPT, UR42, 0x1, UPT ;  /* 0x000000012a00788c */ /* 0x000fe4000bf05270 */
[----:B------:R-:W-:Y:S07]  /*4b40*/  UIMAD.WIDE.U32 UR4, UR13, UR43, URZ ;  /* 0x0000002b0d0472a5 */ /* 0x000fee000f8e00ff */
[----:B------:R-:W-:Y:S02]  /*4b50*/  UMOV UR4, UR5 ;  /* 0x0000000500047c82 */ /* 0x000fe40008000000 */
[----:B-1----:R-:W-:Y:S04]  /*4b60*/  USHF.R.U32.HI UR4, URZ, UR48, UR4 ;  /* 0x00000030ff047299 */ /* 0x002fe80008011604 */
[----:B------:R-:W-:Y:S02]  /*4b70*/  USEL UR14, UR13, UR4, !UP0 ;  /* 0x000000040d0e7287 */ /* 0x000fe4000c000000 */
[----:B------:R-:W-:Y:S02]  /*4b80*/  UIADD3 UR4, UPT, UPT, -UR13, URZ, URZ ;  /* 0x000000ff0d047290 */ /* 0x000fe4000fffe1ff */
[----:B------:R-:W-:Y:S02]  /*4b90*/  UIADD3 UR5, UPT, UPT, -UR14, URZ, URZ ;  /* 0x000000ff0e057290 */ /* 0x000fe4000fffe1ff */
[----:B------:R-:W-:Y:S02]  /*4ba0*/  UIMAD UR12, UR35, UR4, UR12 ;  /* 0x00000004230c72a4 */ /* 0x000fe4000f8e020c */
[----:B------:R-:W-:Y:S01]  /*4bb0*/  UIMAD UR13, UR42, UR5, UR13 ;  /* 0x000000052a0d72a4 */ /* 0x000fe2000f8e020d */
[----:B--2---:R-:W-:Y:S11]  /*4bc0*/  @!P1 BRA `(.L_x_70) ;  /* 0x0000003c00649947 */ /* 0x004ff60003800000 */
.L_x_146:
[----:B------:R-:W2:Y:S01]  /*4bd0*/  S2UR UR49, SR_CgaCtaId ;  /* 0x00000000003179c3 */ /* 0x000ea20000008800 */
[----:B------:R-:W-:Y:S01]  /*4be0*/  @!P2 R2UR UR4, R0 ;  /* 0x000000000004a2ca */ /* 0x000fe200000e0000 */
[----:B------:R-:W-:Y:S01]  /*4bf0*/  VOTEU.ALL UP0, P2 ;  /* 0x0000000000ff7886 */ /* 0x000fe20001000000 */
[----:B-1----:R-:W-:Y:S02]  /*4c00*/  @!P2 IADD3 R8, P1, PT, R12, 0x680, RZ ;  /* 0x000006800c08a810 */ /* 0x002fe40007f3e0ff */
[----:B------:R-:W-:Y:S02]  /*4c10*/  @P0 SHF.R.U32.HI R17, RZ, 0x10, R5 ;  /* 0x00000010ff110819 */ /* 0x000fe40000011605 */
[----:B------:R-:W-:Y:S01]  /*4c20*/  @!P2 R2UR UR6, R8 ;  /* 0x000000000806a2ca */ /* 0x000fe200000e0000 */
[----:B------:R-:W-:Y:S01]  /*4c30*/  @!P2 IMAD.X R0, RZ, RZ, R13, P1 ;  /* 0x000000ffff00a224 */ /* 0x000fe200008e060d */
[----:B------:R-:W-:Y:S04]  /*4c40*/  @!UP0 ULEA UR5, UR23, UR24, 0xd ;  /* 0x0000001817058291 */ /* 0x000fe8000f8e68ff */
[----:B------:R-:W-:Y:S02]  /*4c50*/  @!UP0 UIADD3 UR8, UPT, UPT, UR5, 0x200, URZ ;  /* 0x0000020005088890 */ /* 0x000fe4000fffe0ff */
[----:B------:R-:W-:Y:S01]  /*4c60*/  @!UP0 UPRMT UR22, UR4, 0x5410, URZ ;  /* 0x0000541004168896 */ /* 0x000fe200080000ff */
[----:B------:R-:W-:Y:S01]  /*4c70*/  @!P2 R2UR UR4, R0 ;  /* 0x000000000004a2ca */ /* 0x000fe200000e0000 */
[----:B------:R-:W-:Y:S01]  /*4c80*/  UIADD3 UR5, UPT, UPT, UR23, 0x1, URZ ;  /* 0x0000000117057890 */ /* 0x000fe2000fffe0ff */
[----:B------:R-:W-:Y:S02]  /*4c90*/  @!P2 IMAD.MOV.U32 R0, RZ, RZ, 0x2000 ;  /* 0x00002000ff00a424 */ /* 0x000fe400078e00ff */
[----:B------:R-:W-:Y:S01]  /*4ca0*/  IMAD.U32 R18, RZ, RZ, UR6 ;  /* 0x00000006ff127e24 */ /* 0x000fe2000f8e00ff */
[----:B------:R-:W-:Y:S04]  /*4cb0*/  UISETP.NE.AND UP0, UPT, UR5, 0x3, UPT ;  /* 0x000000030500788c */ /* 0x000fe8000bf05270 */
[----:B------:R-:W-:Y:S01]  /*4cc0*/  @!P2 R2UR UR20, R18 ;  /* 0x000000001214a2ca */ /* 0x000fe200000e0000 */
[----:B------:R-:W-:Y:S02]  /*4cd0*/  USEL UR5, UR5, URZ, UP0 ;  /* 0x000000ff05057287 */ /* 0x000fe40008000000 */
[----:B------:R-:W-:Y:S01]  /*4ce0*/  USEL UR23, URZ, 0x1, UP0 ;  /* 0x00000001ff177887 */ /* 0x000fe20008000000 */
[----:B------:R-:W-:Y:S01]  /*4cf0*/  IMAD.U32 R19, RZ, RZ, UR4 ;  /* 0x00000004ff137e24 */ /* 0x000fe2000f8e00ff */
[----:B------:R-:W-:Y:S01]  /*4d00*/  UIADD3 UR4, UPT, UPT, UR7, 0x80, URZ ;  /* 0x0000008007047890 */ /* 0x000fe2000fffe0ff */
[----:B------:R-:W-:Y:S03]  /*4d10*/  VOTEU.ALL UP0, P2 ;  /* 0x0000000000ff7886 */ /* 0x000fe60001000000 */
[----:B------:R-:W-:Y:S01]  /*4d20*/  @!P2 R2UR UR21, R19 ;  /* 0x000000001315a2ca */ /* 0x000fe200000e0000 */
[----:B--2---:R-:W-:Y:S01]  /*4d30*/  UPRMT UR6, UR49, 0x654, UR4 ;  /* 0x0000065431067896 */ /* 0x004fe20008000004 */
[----:B------:R-:W-:Y:S01]  /*4d40*/  LOP3.LUT R11, R11, UR23, RZ, 0x3c, !PT ;  /* 0x000000170b0b7c12 */ /* 0x000fe2000f8e3cff */
[----:B------:R-:W-:Y:S01]  /*4d50*/  @!UP0 UMOV UR9, UR4 ;  /* 0x0000000400098c82 */ /* 0x000fe20008000000 */
[----:B------:R-:W-:Y:S01]  /*4d60*/  @!UP0 UMOV UR10, UR25 ;  /* 0x00000019000a8c82 */ /* 0x000fe20008000000 */
[----:B------:R-:W-:Y:S01]  /*4d70*/  ULEA UR4, UR5, UR24, 0x3 ;  /* 0x0000001805047291 */ /* 0x000fe2000f8e18ff */
[----:B------:R-:W-:Y:S07]  /*4d80*/  SHF.L.U32 R14, R11, 0x1f, RZ ;  /* 0x0000001f0b0e7819 */ /* 0x000fee00000006ff */
[----:B------:R1:W-:Y:S01]  /*4d90*/  @!UP0 UTMALDG.5D.IM2COL [UR8], [UR20], UR22 ;  /* 0x00000008140083b4 */ /* 0x0003e20008060016 */
[----:B------:R1:W-:Y:S01]  /*4da0*/  @!P2 SYNCS.ARRIVE.TRANS64.RED.A0TR RZ, [UR7+0x80], R0 ;  /* 0x00008000ffffa9a7 */ /* 0x0003e20008300407 */
[----:B------:R-:W-:Y:S01]  /*4db0*/  SYNCS.ARRIVE.TRANS64.RED.A1T0 RZ, [UR6], RZ ;  /* 0x000000ffffff79a7 */ /* 0x000fe20008100406 */
[----:B------:R-:W2:Y:S02]  /*4dc0*/  SYNCS.PHASECHK.TRANS64.TRYWAIT P1, [UR4+0x98], R14 ;  /* 0x0000980eff0075a7 */ /* 0x000ea40008021104 */
[----:B-12---:R-:W-:Y:S05]  /*4dd0*/  @!P1 BRA `(.L_x_71) ;  /* 0x0000003800f89947 */ /* 0x006fea0003800000 */
.L_x_148:
[----:B------:R-:W2:Y:S01]  /*4de0*/  S2UR UR21, SR_CgaCtaId ;  /* 0x00000000001579c3 */ /* 0x000ea20000008800 */
[----:B------:R-:W-:Y:S01]  /*4df0*/  UIADD3 UR6, UPT, UPT, UR5, 0x1, URZ ;  /* 0x0000000105067890 */ /* 0x000fe2000fffe0ff */
[----:B------:R-:W-:Y:S01]  /*4e00*/  @!P2 IMAD.MOV.U32 R0, RZ, 0x20, RZ ;  /* 0x00000020ff00a824 */ /* 0x000fe200078e00ff */
[----:B------:R-:W-:Y:S01]  /*4e10*/  UIADD3 UR22, UPT, UPT, UR15, UR45, URZ ;  /* 0x0000002d0f167290 */ /* 0x000fe2000fffe0ff */
[----:B------:R-:W-:Y:S01]  /*4e20*/  @!P2 IADD3 R4, P1, PT, R12, 0x680, RZ ;  /* 0x000006800c04a810 */ /* 0x000fe20007f3e0ff */
[----:B------:R-:W-:Y:S01]  /*4e30*/  UISETP.NE.AND UP0, UPT, UR6, 0x3, UPT ;  /* 0x000000030600788c */ /* 0x000fe2000bf05270 */
[----:B------:R-:W-:Y:S01]  /*4e40*/  @!P2 IMAD.MOV.U32 R0, RZ, 0x400, R0 ;  /* 0x00000400ff00a824 */ /* 0x000fe200078e0000 */
[----:B------:R-:W-:Y:S01]  /*4e50*/  LOP3.LUT R10, R10, 0x1, RZ, 0x3c, !PT ;  /* 0x000000010a0a7812 */ /* 0x000fe200078e3cff */
[----:B------:R-:W-:Y:S02]  /*4e60*/  UIADD3 UR50, UPT, UPT, UR16, UR44, URZ ;  /* 0x0000002c10327290 */ /* 0x000fe4000fffe0ff */
[----:B------:R-:W-:Y:S01]  /*4e70*/  USEL UR23, UR6, URZ, UP0 ;  /* 0x000000ff06177287 */ /* 0x000fe20008000000 */
[----:B------:R-:W-:Y:S01]  /*4e80*/  @!P2 R2UR UR6, R0 ;  /* 0x000000000006a2ca */ /* 0x000fe200000e0000 */
[----:B------:R-:W-:Y:S01]  /*4e90*/  @!P2 IMAD.X R0, RZ, RZ, R13, P1 ;  /* 0x000000ffff00a224 */ /* 0x000fe200008e060d */
[----:B------:R-:W-:Y:S01]  /*4ea0*/  PLOP3.LUT P0, PT, PT, PT, UP0, 0x80, 0x8 ;  /* 0x000000000008781c */ /* 0x000fe20003f0f008 */
[----:B------:R-:W-:Y:S01]  /*4eb0*/  UPLOP3.LUT UP4, UPT, UPT, UPT, UPT, 0x80, 0x8 ;  /* 0x000000000008789c */ /* 0x000fe20003f8f070 */
[----:B------:R-:W-:Y:S05]  /*4ec0*/  VOTEU.ALL UP0, P2 ;  /* 0x0000000000ff7886 */ /* 0x000fea0001000000 */
[----:B------:R-:W-:Y:S02]  /*4ed0*/  @!UP0 ULEA UR5, UR5, UR24, 0xd ;  /* 0x0000001805058291 */ /* 0x000fe4000f8e68ff */
[----:B------:R-:W-:Y:S02]  /*4ee0*/  @!UP0 UIADD3 UR10, UPT, UPT, UR25, 0x20, URZ ;  /* 0x00000020190a8890 */ /* 0x000fe4000fffe0ff */
[----:B------:R-:W-:Y:S02]  /*4ef0*/  @!UP0 UIADD3 UR8, UPT, UPT, UR5, 0x200, URZ ;  /* 0x0000020005088890 */ /* 0x000fe4000fffe0ff */
[----:B------:R-:W-:Y:S01]  /*4f00*/  @!UP0 UPRMT UR20, UR6, 0x5410, URZ ;  /* 0x0000541006148896 */ /* 0x000fe200080000ff */
[----:B------:R-:W-:Y:S01]  /*4f10*/  @!P2 R2UR UR6, R4 ;  /* 0x000000000406a2ca */ /* 0x000fe200000e0000 */
[----:B------:R-:W-:Y:S01]  /*4f20*/  VOTEU.ALL UP0, P2 ;  /* 0x0000000000ff7886 */ /* 0x000fe20001000000 */
[----:B------:R-:W-:Y:S02]  /*4f30*/  @!P2 R2UR UR5, R0 ;  /* 0x000000000005a2ca */ /* 0x000fe400000e0000 */
[----:B------:R-:W-:Y:S04]  /*4f40*/  SEL R0, RZ, 0x1, P0 ;  /* 0x00000001ff007807 */ /* 0x000fe80000000000 */
[----:B------:R-:W-:Y:S05]  /*4f50*/  LOP3.LUT R11, R11, R0, RZ, 0x3c, !PT ;  /* 0x000000000b0b7212 */ /* 0x000fea00078e3cff */
[----:B------:R-:W-:Y:S02]  /*4f60*/  IMAD.U32 R4, RZ, RZ, UR6 ;  /* 0x00000006ff047e24 */ /* 0x000fe4000f8e00ff */
[----:B-1----:R-:W-:Y:S01]  /*4f70*/  IMAD.U32 R5, RZ, RZ, UR5 ;  /* 0x00000005ff057e24 */ /* 0x002fe2000f8e00ff */
[----:B------:R-:W-:Y:S02]  /*4f80*/  UIADD3 UR5, UPT, UPT, UR4, 0x80, URZ ;  /* 0x0000008004057890 */ /* 0x000fe4000fffe0ff */
[----:B------:R-:W-:Y:S02]  /*4f90*/  @!P2 R2UR UR6, R4 ;  /* 0x000000000406a2ca */ /* 0x000fe400000e0000 */
[----:B------:R-:W-:Y:S03]  /*4fa0*/  @!P2 R2UR UR7, R5 ;  /* 0x000000000507a2ca */ /* 0x000fe600000e0000 */
[----:B------:R-:W-:Y:S01]  /*4fb0*/  @!UP0 UMOV UR9, UR5 ;  /* 0x0000000500098c82 */ /* 0x000fe20008000000 */
[----:B--2---:R-:W-:Y:S09]  /*4fc0*/  UPRMT UR5, UR21, 0x654, UR5 ;  /* 0x0000065415057896 */ /* 0x004ff20008000005 */
[----:B------:R2:W-:Y:S01]  /*4fd0*/  @!UP0 UTMALDG.5D.IM2COL [UR8], [UR6], UR20 ;  /* 0x00000008060083b4 */ /* 0x0005e20008060014 */
[----:B------:R2:W-:Y:S01]  /*4fe0*/  @!P2 SYNCS.ARRIVE.TRANS64.RED.A0TR RZ, [UR4+0x80], R9 ;  /* 0x00008009ffffa9a7 */ /* 0x0005e20008300404 */
[----:B------:R-:W-:Y:S01]  /*4ff0*/  SYNCS.ARRIVE.TRANS64.RED.A1T0 RZ, [UR5], RZ ;  /* 0x000000ffffff79a7 */ /* 0x000fe20008100405 */
[----:B------:R-:W-:Y:S05]  /*5000*/  BRA.U UP1, `(.L_x_72) ;  /* 0xfffffff101a47547 */ /* 0x000fea000b83ffff */
[----:B------:R-:W-:Y:S01]  /*5010*/  UIADD3 UR5, UPT, UPT, UR24, 0x98, URZ ;  /* 0x0000009818057890 */ /* 0x000fe2000fffe0ff */
[----:B------:R-:W-:-:S03]  /*5020*/  SHF.L.U32 R3, R11, 0x1f, RZ ;  /* 0x0000001f0b037819 */ /* 0x000fc600000006ff */
[----:B------:R-:W-:-:S09]  /*5030*/  ULEA UR4, UR23, UR5, 0x3 ;  /* 0x0000000517047291 */ /* 0x000fd2000f8e18ff */
[----:B------:R-:W1:Y:S02]  /*5040*/  SYNCS.PHASECHK.TRANS64.TRYWAIT P0, [UR4], R3 ;  /* 0x00000003ff0075a7 */ /* 0x000e640008001104 */
[----:B-1----:R-:W-:Y:S05]  /*5050*/  @!P0 BRA `(.L_x_73) ;  /* 0x0000003800708947 */ /* 0x002fea0003800000 */
.L_x_150:
[----:B------:R-:W-:-:S04]  /*5060*/  UIADD3 UR4, UPT, UPT, UR23, 0x1, URZ ;  /* 0x0000000117047890 */ /* 0x000fc8000fffe0ff */
[----:B------:R-:W-:-:S04]  /*5070*/  UISETP.NE.AND UP0, UPT, UR4, 0x3, UPT ;  /* 0x000000030400788c */ /* 0x000fc8000bf05270 */
[----:B------:R-:W-:Y:S02]  /*5080*/  USEL UR4, UR4, URZ, UP0 ;  /* 0x000000ff04047287 */ /* 0x000fe40008000000 */
[----:B------:R-:W-:-:S04]  /*5090*/  PLOP3.LUT P0, PT, PT, PT, UP0, 0x80, 0x8 ;  /* 0x000000000008781c */ /* 0x000fc80003f0f008 */
[----:B------:R-:W-:Y:S01]  /*50a0*/  SEL R2, RZ, 0x1, P0 ;  /* 0x00000001ff027807 */ /* 0x000fe20000000000 */
[----:B-1----:R-:W-:-:S03]  /*50b0*/  IMAD.U32 R0, RZ, RZ, UR4 ;  /* 0x00000004ff007e24 */ /* 0x002fc6000f8e00ff */
[----:B------:R-:W-:Y:S01]  /*50c0*/  LOP3.LUT R11, R11, R2, RZ, 0x3c, !PT ;  /* 0x000000020b0b7212 */ /* 0x000fe200078e3cff */
[C---:B------:R-:W-:Y:S01]  /*50d0*/  VIADD R4, R0.reuse, 0x1 ;  /* 0x0000000100047836 */ /* 0x040fe20000000000 */
[----:B------:R-:W-:Y:S02]  /*50e0*/  LEA R2, R0, UR5, 0x3 ;  /* 0x0000000500027c11 */ /* 0x000fe4000f8e18ff */
[----:B------:R-:W-:Y:S02]  /*50f0*/  SHF.L.U32 R3, R11, 0x1f, RZ ;  /* 0x0000001f0b037819 */ /* 0x000fe400000006ff */
[----:B------:R-:W-:Y:S02]  /*5100*/  ISETP.NE.AND P0, PT, R4, 0x3, PT ;  /* 0x000000030400780c */ /* 0x000fe40003f05270 */
[----:B------:R-:W1:Y:S02]  /*5110*/  SYNCS.PHASECHK.TRANS64.TRYWAIT P1, [R2+URZ], R3 ;  /* 0x00000003020075a7 */ /* 0x000e6400080211ff */
[----:B------:R-:W-:-:S02]  /*5120*/  SEL R0, RZ, 0x1, P0 ;  /* 0x00000001ff007807 */ /* 0x000fc40000000000 */
[----:B------:R-:W-:Y:S02]  /*5130*/  SEL R4, R4, RZ, P0 ;  /* 0x000000ff04047207 */ /* 0x000fe40000000000 */
[----:B------:R-:W-:Y:S01]  /*5140*/  LOP3.LUT R0, R11, R0, RZ, 0x3c, !PT ;  /* 0x000000000b007212 */ /* 0x000fe200078e3cff */
[----:B-1----:R-:W-:Y:S06]  /*5150*/  @!P1 BRA `(.L_x_74) ;  /* 0x0000003800489947 */ /* 0x002fec0003800000 */
.L_x_151:
[----:B------:R-:W-:Y:S02]  /*5160*/  LEA R4, R4, UR5, 0x3 ;  /* 0x0000000504047c11 */ /* 0x000fe4000f8e18ff */
[----:B-1----:R-:W-:-:S07]  /*5170*/  SHF.L.U32 R3, R0, 0x1f, RZ ;  /* 0x0000001f00037819 */ /* 0x002fce00000006ff */
.L_x_75:
[----:B-1----:R1:W4:Y:S02]  /*5180*/  SYNCS.PHASECHK.TRANS64.TRYWAIT P0, [R4+URZ], R3 ;  /* 0x00000003040075a7 */ /* 0x00232400080011ff */
[----:B----4-:R-:W-:Y:S05]  /*5190*/  @!P0 NANOSLEEP.SYNCS 0x989680 ;  /* 0x009896800000895d */ /* 0x010fea0003900000 */
[----:B------:R-:W4:Y:S02]  /*51a0*/  @!P0 SYNCS.PHASECHK.TRANS64 P0, [R4+URZ], R3 ;  /* 0x00000003040085a7 */ /* 0x000f2400080010ff */
[----:B--234-:R-:W-:Y:S05]  /*51b0*/  @P0 EXIT ;  /* 0x000000000000094d */ /* 0x01cfea0003800000 */
[----:B------:R-:W-:Y:S05]  /*51c0*/  BRA `(.L_x_75) ;  /* 0xfffffffc00ec7947 */ /* 0x000fea000383ffff */
.L_x_63:
[----:B------:R-:W-:-:S06]  /*51d0*/  UISETP.GE.AND UP0, UPT, UR15, 0x4, UPT ;  /* 0x000000040f00788c */ /* 0x000fcc000bf06270 */
[----:B------:R-:W-:-:S13]  /*51e0*/  PLOP3.LUT P0, PT, PT, PT, UP0, 0x80, 0x8 ;  /* 0x000000000008781c */ /* 0x000fda0003f0f008 */
[----:B-1----:R-:W-:Y:S05]  /*51f0*/  @!P0 EXIT ;  /* 0x000000000000894d */ /* 0x002fea0003800000 */
[----:B------:R-:W1:Y:S08]  /*5200*/  S2UR UR4, SR_CgaCtaId ;  /* 0x00000000000479c3 */ /* 0x000e700000008800 */
[----:B------:R-:W-:Y:S01]  /*5210*/  BAR.SYNC.DEFER_BLOCKING 0x6, 0xa0 ;  /* 0x0182800000007b1d */ /* 0x000fe20000010000 */
[C---:B------:R-:W-:Y:S01]  /*5220*/  IMAD.SHL.U32 R0, R99.reuse, 0x20, RZ ;  /* 0x0000002063007824 */ /* 0x040fe200078e00ff */
[C---:B------:R-:W-:Y:S01]  /*5230*/  LOP3.LUT R104, R99.reuse, 0x2, RZ, 0xc0, !PT ;  /* 0x0000000263687812 */ /* 0x040fe200078ec0ff */
[C---:B------:R-:W-:Y:S01]  /*5240*/  IMAD.SHL.U32 R107, R99.reuse, 0x4, RZ ;  /* 0x00000004636b7824 */ /* 0x040fe200078e00ff */
[C---:B------:R-:W-:Y:S01]  /*5250*/  LOP3.LUT R89, R99.reuse, 0x60, RZ, 0xc0, !PT ;  /* 0x0000006063597812 */ /* 0x040fe200078ec0ff */
[----:B------:R-:W-:Y:S01]  /*5260*/  IMAD.U32 R37, R99, 0x10000, RZ ;  /* 0x0001000063257824 */ /* 0x000fe200078e00ff */
[----:B------:R-:W-:-:S02]  /*5270*/  UMOV UR49, 0x400 ;  /* 0x0000040000317882 */ /* 0x000fc40000000000 */
[----:B------:R-:W2:Y:S01]  /*5280*/  LDC.64 R76, c[0x0][0x988] ;  /* 0x00026200ff4c7b82 */ /* 0x000ea20000000a00 */
[----:B------:R-:W-:Y:S01]  /*5290*/  LOP3.LUT R6, R0, 0xc0, RZ, 0xc0, !PT ;  /* 0x000000c000067812 */ /* 0x000fe200078ec0ff */
[----:B------:R-:W-:Y:S01]  /*52a0*/  HFMA2 R46, -RZ, RZ, 0, 0 ;  /* 0x00000000ff2e7431 */ /* 0x000fe200000001ff */
[----:B------:R-:W-:Y:S01]  /*52b0*/  LOP3.LUT R99, R99, 0x4, RZ, 0xc0, !PT ;  /* 0x0000000463637812 */ /* 0x000fe200078ec0ff */
[----:B------:R-:W-:Y:S01]  /*52c0*/  IMAD.MOV.U32 R88, RZ, RZ, 0x1 ;  /* 0x00000001ff587424 */ /* 0x000fe200078e00ff */
[----:B------:R-:W-:Y:S01]  /*52d0*/  LOP3.LUT R107, R6, 0x18, R107, 0xf8, !PT ;  /* 0x00000018066b7812 */ /* 0x000fe200078ef86b */
[----:B------:R-:W-:Y:S01]  /*52e0*/  IMAD.MOV.U32 R36, RZ, RZ, RZ ;  /* 0x000000ffff247224 */ /* 0x000fe200078e00ff */
[----:B------:R-:W-:Y:S01]  /*52f0*/  IADD3 R106, PT, PT, -R99, 0x2, RZ ;  /* 0x00000002636a7810 */ /* 0x000fe20007ffe1ff */
[----:B------:R-:W3:Y:S01]  /*5300*/  LDC.64 R78, c[0x0][0x990] ;  /* 0x00026400ff4e7b82 */ /* 0x000ee20000000a00 */
[----:B------:R-:W-:Y:S02]  /*5310*/  LOP3.LUT R107, R107, 0xf20, R0, 0xf8, !PT ;  /* 0x00000f206b6b7812 */ /* 0x000fe400078ef800 */
[----:B------:R-:W-:-:S02]  /*5320*/  CS2R R86, SRZ ;  /* 0x0000000000567805 */ /* 0x000fc4000001ff00 */
[----:B------:R-:W-:Y:S01]  /*5330*/  LOP3.LUT R37, R37, 0x600000, RZ, 0xc0, !PT ;  /* 0x0060000025257812 */ /* 0x000fe200078ec0ff */
[----:B------:R-:W-:Y:S01]  /*5340*/  IMAD.MOV R104, RZ, RZ, -R104 ;  /* 0x000000ffff687224 */ /* 0x000fe200078e0a68 */
[----:B------:R-:W-:Y:S01]  /*5350*/  IADD3 R99, PT, PT, -R99, RZ, RZ ;  /* 0x000000ff63637210 */ /* 0x000fe20007ffe1ff */
[----:B------:R-:W-:Y:S01]  /*5360*/  IMAD.SHL.U32 R106, R106, 0x10, RZ ;  /* 0x000000106a6a7824 */ /* 0x000fe200078e00ff */
[----:B------:R-:W4:Y:S01]  /*5370*/  LDCU UR54, c[0x0][0x370] ;  /* 0x00006e00ff3677ac */ /* 0x000f220008000800 */
[----:B-1----:R-:W-:Y:S01]  /*5380*/  ULEA UR49, UR4, UR49, 0x18 ;  /* 0x0000003104317291 */ /* 0x002fe2000f8ec0ff */
[----:B------:R-:W1:Y:S01]  /*5390*/  LDCU.64 UR4, c[0x0][0x9a8] ;  /* 0x00013500ff0477ac */ /* 0x000e620008000a00 */
[----:B------:R-:W2:Y:S07]  /*53a0*/  LDCU UR48, c[0x0][0xc0c] ;  /* 0x00018180ff3077ac */ /* 0x000eae0008000800 */
[----:B------:R-:W4:Y:S01]  /*53b0*/  LDS R2, [UR49+0x110] ;  /* 0x00011031ff027984 */ /* 0x000f220008000800 */
[----:B------:R-:W2:Y:S01]  /*53c0*/  LDCU UR38, c[0x0][0xc30] ;  /* 0x00018600ff2677ac */ /* 0x000ea20008000800 */
[----:B------:R-:W2:Y:S01]  /*53d0*/  LDCU.64 UR62, c[0x0][0x988] ;  /* 0x00013100ff3e77ac */ /* 0x000ea20008000a00 */
[----:B------:R-:W2:Y:S01]  /*53e0*/  LDCU.64 UR46, c[0x0][0xc28] ;  /* 0x00018500ff2e77ac */ /* 0x000ea20008000a00 */
[----:B-1----:R-:W-:Y:S01]  /*53f0*/  IMAD.U32 R93, RZ, RZ, UR4 ;  /* 0x00000004ff5d7e24 */ /* 0x002fe2000f8e00ff */
[----:B------:R-:W-:Y:S01]  /*5400*/  MOV R92, UR5 ;  /* 0x00000005005c7c02 */ /* 0x000fe20008000f00 */
[----:B------:R-:W1:Y:S01]  /*5410*/  LDCU.128 UR4, c[0x0][0xb80] ;  /* 0x00017000ff0477ac */ /* 0x000e620008000c00 */
[----:B------:R-:W2:Y:S01]  /*5420*/  LDCU.64 UR60, c[0x0][0x9b0] ;  /* 0x00013600ff3c77ac */ /* 0x000ea20008000a00 */
[----:B------:R-:W2:Y:S01]  /*5430*/  LDCU.128 UR56, c[0x0][0xc10] ;  /* 0x00018200ff3877ac */ /* 0x000ea20008000c00 */
[----:B------:R-:W2:Y:S01]  /*5440*/  LDCU UR53, c[0x0][0x374] ;  /* 0x00006e80ff3577ac */ /* 0x000ea20008000800 */
[----:B------:R-:W-:Y:S01]  /*5450*/  UMOV UR51, URZ ;  /* 0x000000ff00337c82 */ /* 0x000fe20008000000 */
[----:B------:R-:W-:Y:S01]  /*5460*/  UMOV UR52, URZ ;  /* 0x000000ff00347c82 */ /* 0x000fe20008000000 */
[----:B-1----:R-:W-:Y:S01]  /*5470*/  IMAD.U32 R97, RZ, RZ, UR4 ;  /* 0x00000004ff617e24 */ /* 0x002fe2000f8e00ff */
[----:B------:R-:W-:Y:S01]  /*5480*/  UIADD3 UR4, UPT, UPT, UR49, 0x200, URZ ;  /* 0x0000020031047890 */ /* 0x000fe2000fffe0ff */
[----:B------:R-:W-:Y:S01]  /*5490*/  IMAD.U32 R96, RZ, RZ, UR5 ;  /* 0x00000005ff607e24 */ /* 0x000fe2000f8e00ff */
[----:B------:R-:W-:Y:S01]  /*54a0*/  MOV R95, UR6 ;  /* 0x00000006005f7c02 */ /* 0x000fe20008000f00 */
[----:B------:R-:W-:-:S03]  /*54b0*/  IMAD.U32 R94, RZ, RZ, UR7 ;  /* 0x00000007ff5e7e24 */ /* 0x000fc6000f8e00ff */
[----:B------:R-:W-:Y:S01]  /*54c0*/  IMAD.U32 R0, RZ, RZ, UR4 ;  /* 0x00000004ff007e24 */ /* 0x000fe2000f8e00ff */
[----:B------:R-:W-:Y:S01]  /*54d0*/  LEA R107, R107, UR4, 0x1 ;  /* 0x000000046b6b7c11 */ /* 0x000fe2000f8e08ff */
[C---:B----4-:R-:W-:Y:S01]  /*54e0*/  VIADD R3, R2.reuse, 0x40 ;  /* 0x0000004002037836 */ /* 0x050fe20000000000 */
[----:B------:R-:W-:-:S04]  /*54f0*/  LOP3.LUT R2, R2, 0xffff, RZ, 0xc0, !PT ;  /* 0x0000ffff02027812 */ /* 0x000fc800078ec0ff */
[----:B------:R-:W-:-:S05]  /*5500*/  LOP3.LUT R3, R3, 0xffff, RZ, 0xc0, !PT ;  /* 0x0000ffff03037812 */ /* 0x000fca00078ec0ff */
[----:B--23--:R1:W-:Y:S02]  /*5510*/  STL.64 [R1], R2 ;  /* 0x0000000201007387 */ /* 0x00c3e40000100a00 */
.L_x_106:
[----:B-1----:R-:W-:Y:S04]  /*5520*/  SHF.L.U32 R3, R86, 0x1f, RZ ;  /* 0x0000001f56037819 */ /* 0x002fe800000006ff */
[----:B------:R-:W1:Y:S02]  /*5530*/  SYNCS.PHASECHK.TRANS64.TRYWAIT P0, [UR49+0xc0], R3 ;  /* 0x0000c003ff0075a7 */ /* 0x000e640008001131 */
[----:B-1----:R-:W-:Y:S05]  /*5540*/  @!P0 BRA `(.L_x_76) ;  /* 0x0000003400608947 */ /* 0x002fea0003800000 */
.L_x_153:
[----:B------:R-:W2:Y:S01]  /*5550*/  LDS.128 R4, [UR49+0x100] ;  /* 0x00010031ff047984 */ /* 0x000ea20008000c00 */
[----:B------:R-:W-:Y:S01]  /*5560*/  UIADD3 UR4, UPT, UPT, UR49, 0xc8, URZ ;  /* 0x000000c831047890 */ /* 0x000fe2000fffe0ff */
[----:B------:R-:W-:Y:S01]  /*5570*/  IMAD R2, R36, 0x4, R1 ;  /* 0x0000000424027824 */ /* 0x000fe200078e0201 */
[----:B------:R-:W-:Y:S01]  /*5580*/  UISETP.GE.AND UP0, UPT, UR39, 0x1, UPT ;  /* 0x000000012700788c */ /* 0x000fe2000bf06270 */
[----:B------:R-:W-:Y:S01]  /*5590*/  @!PT LDS RZ, [RZ] ;  /* 0x00000000fffff984 */ /* 0x000fe20000000800 */
[----:B------:R-:W-:Y:S01]  /*55a0*/  @!PT LDS RZ, [RZ] ;  /* 0x00000000fffff984 */ /* 0x000fe20000000800 */
[----:B------:R-:W-:Y:S01]  /*55b0*/  @!PT LDS RZ, [RZ] ;  /* 0x00000000fffff984 */ /* 0x000fe20000000800 */
[----:B------:R-:W-:Y:S01]  /*55c0*/  @!PT LDS RZ, [RZ] ;  /* 0x00000000fffff984 */ /* 0x000fe20000000800 */
[----:B------:R3:W-:Y:S06]  /*55d0*/  MEMBAR.ALL.CTA ;  /* 0x0000000000007992 */ /* 0x0007ec0000008000 */
[----:B---3--:R-:W3:Y:S01]  /*55e0*/  FENCE.VIEW.ASYNC.S ;  /* 0x00000000000073c6 */ /* 0x008ee20000000000 */
[----:B------:R-:W-:Y:S09]  /*55f0*/  UPRMT UR4, URZ, 0x654, UR4 ;  /* 0x00000654ff047896 */ /* 0x000ff20008000004 */
[----:B---3--:R-:W-:Y:S01]  /*5600*/  SYNCS.ARRIVE.TRANS64.RED.A1T0 RZ, [UR4], RZ ;  /* 0x000000ffffff79a7 */ /* 0x008fe20008100404 */
[----:B------:R-:W5:Y:S01]  /*5610*/  LDL R2, [R2] ;  /* 0x0000000002027983 */ /* 0x000f620000100800 */
[----:B--2---:R-:W-:Y:S11]  /*5620*/  LOP3.LUT P0, RZ, R6, 0x1, RZ, 0xc0, !PT ;  /* 0x0000000106ff7812 */ /* 0x004ff6000780c0ff */
[----:B------:R-:W-:Y:S02]  /*5630*/  @!UPT UIADD3 URZ, UPT, UPT, URZ, URZ, URZ ;  /* 0x000000fffffff290 */ /* 0x000fe4000fffe0ff */
[----:B------:R-:W-:Y:S01]  /*5640*/  VOTEU.ANY UP1, P0 ;  /* 0x0000000000ff7886 */ /* 0x000fe20000020100 */
[----:B------:R-:W-:Y:S01]  /*5650*/  PLOP3.LUT P0, PT, PT, PT, UP1, 0x80, 0x8 ;  /* 0x000000000008781c */ /* 0x000fe20003f0f018 */
[----:B------:R-:W-:Y:S11]  /*5660*/  UP2UR UR55, UPR, URZ, 0x2 ;  /* 0x00000002ff377883 */ /* 0x000ff60008000000 */
[----:B------:R-:W-:Y:S01]  /*5670*/  @!UPT UIADD3 URZ, UPT, UPT, URZ, URZ, URZ ;  /* 0x000000fffffff290 */ /* 0x000fe2000fffe0ff */
[----:B-1----:R-:W-:Y:S02]  /*5680*/  @P0 MOV R3, R4 ;  /* 0x0000000400030202 */ /* 0x002fe40000000f00 */
[----:B------:R-:W-:Y:S02]  /*5690*/  @P0 LOP3.LUT R0, R5, 0xffff, RZ, 0xc0, !PT ;  /* 0x0000ffff05000812 */ /* 0x000fe400078ec0ff */
[----:B------:R-:W-:Y:S02]  /*56a0*/  @P0 R2UR UR5, R3 ;  /* 0x00000000030502ca */ /* 0x000fe400000e0000 */
[----:B------:R-:W-:Y:S11]  /*56b0*/  @P0 R2UR UR4, R0 ;  /* 0x00000000000402ca */ /* 0x000ff600000e0000 */
[----:B------:R-:W-:Y:S02]  /*56c0*/  @UP1 UMOV UR37, UR5 ;  /* 0x0000000500251c82 */ /* 0x000fe40008000000 */
[----:B------:R-:W-:Y:S01]  /*56d0*/  @UP1 UMOV UR36, UR4 ;  /* 0x0000000400241c82 */ /* 0x000fe20008000000 */
[----:B------:R-:W-:Y:S05]  /*56e0*/  BRA.U !UP0, `(.L_x_77) ;  /* 0x0000000108cc7547 */ /* 0x000fea000b800000 */
[----:B------:R-:W1:Y:S01]  /*56f0*/  LDCU UR9, c[0x0][0xc20] ;  /* 0x00018400ff0977ac */ /* 0x000e620008000800 */
[----:B------:R-:W-:Y:S02]  /*5700*/  UIMAD.WIDE.U32 UR4, UR53, UR59, URZ ;  /* 0x0000003b350472a5 */ /* 0x000fe4000f8e00ff */
[----:B------:R-:W-:Y:S02]  /*5710*/  UIMAD.WIDE.U32 UR6, UR54, UR56, URZ ;  /* 0x00000038360672a5 */ /* 0x000fe4000f8e00ff */
[----:B------:R-:W-:Y:S02]  /*5720*/  UIMAD.WIDE.U32 UR10, UR36, UR59, URZ ;  /* 0x0000003b240a72a5 */ /* 0x000fe4000f8e00ff */
[----:B------:R-:W-:Y:S02]  /*5730*/  UISETP.NE.AND UP0, UPT, UR58, 0x1, UPT ;  /* 0x000000013a00788c */ /* 0x000fe4000bf05270 */
[----:B------:R-:W-:Y:S02]  /*5740*/  UISETP.NE.AND UP1, UPT, UR48, 0x1, UPT ;  /* 0x000000013000788c */ /* 0x000fe4000bf25270 */
[----:B------:R-:W-:Y:S02]  /*5750*/  UISETP.NE.AND UP2, UPT, UR39, 0x1, UPT ;  /* 0x000000012700788c */ /* 0x000fe4000bf45270 */
[----:B------:R-:W-:Y:S01]  /*5760*/  UIMAD.WIDE.U32 UR12, UR37, UR56, URZ ;  /* 0x00000038250c72a5 */ /* 0x000fe2000f8e00ff */
[----:B------:R-:W-:Y:S01]  /*5770*/  UMOV UR4, UR5 ;  /* 0x0000000500047c82 */ /* 0x000fe20008000000 */
[----:B------:R-:W-:Y:S01]  /*5780*/  UMOV UR6, UR11 ;  /* 0x0000000b00067c82 */ /* 0x000fe20008000000 */
[----:B-1----:R-:W-:Y:S03]  /*5790*/  USHF.R.U32.HI UR8, URZ, UR9, UR4 ;  /* 0x00000009ff087299 */ /* 0x002fe60008011604 */
[----:B------:R-:W-:Y:S02]  /*57a0*/  UMOV UR4, UR7 ;  /* 0x0000000700047c82 */ /* 0x000fe40008000000 */
[----:B------:R-:W-:Y:S02]  /*57b0*/  USHF.R.U32.HI UR5, URZ, UR57, UR4 ;  /* 0x00000039ff057299 */ /* 0x000fe40008011604 */
[----:B------:R-:W-:Y:S02]  /*57c0*/  USEL UR4, UR53, UR8, !UP0 ;  /* 0x0000000835047287 */ /* 0x000fe4000c000000 */
[----:B------:R-:W-:Y:S02]  /*57d0*/  USHF.R.U32.HI UR8, URZ, UR9, UR6 ;  /* 0x00000009ff087299 */ /* 0x000fe40008011606 */
[----:B------:R-:W-:Y:S02]  /*57e0*/  UIMAD.WIDE.U32 UR6, UR4, UR46, URZ ;  /* 0x0000002e040672a5 */ /* 0x000fe4000f8e00ff */
[----:B------:R-:W-:Y:S02]  /*57f0*/  USEL UR9, UR54, UR5, !UP1 ;  /* 0x0000000536097287 */ /* 0x000fe4000c800000 */
[----:B------:R-:W-:Y:S02]  /*5800*/  USEL UR8, UR36, UR8, !UP0 ;  /* 0x0000000824087287 */ /* 0x000fe4000c000000 */
[----:B------:R-:W-:Y:S01]  /*5810*/  UIMAD.WIDE.U32 UR10, UR9, UR46, URZ ;  /* 0x0000002e090a72a5 */ /* 0x000fe2000f8e00ff */
[----:B------:R-:W-:Y:S01]  /*5820*/  UMOV UR6, UR7 ;  /* 0x0000000700067c82 */ /* 0x000fe20008000000 */
[----:B------:R-:W-:Y:S01]  /*5830*/  UMOV UR5, UR13 ;  /* 0x0000000d00057c82 */ /* 0x000fe20008000000 */
[----:B------:R-:W-:Y:S02]  /*5840*/  @UP2 USHF.R.U32.HI UR4, URZ, UR47, UR6 ;  /* 0x0000002fff042299 */ /* 0x000fe40008011606 */
[----:B------:R-:W-:Y:S02]  /*5850*/  USHF.R.U32.HI UR5, URZ, UR57, UR5 ;  /* 0x00000039ff057299 */ /* 0x000fe40008011605 */
[----:B------:R-:W-:Y:S02]  /*5860*/  UIMAD UR4, UR39, UR4, URZ ;  /* 0x00000004270472a4 */ /* 0x000fe4000f8e02ff */
[----:B------:R-:W-:Y:S02]  /*5870*/  USEL UR5, UR37, UR5, !UP1 ;  /* 0x0000000525057287 */ /* 0x000fe4000c800000 */
[----:B------:R-:W-:Y:S01]  /*5880*/  UISETP.GE.AND UP0, UPT, UR8, UR4, UPT ;  /* 0x000000040800728c */ /* 0x000fe2000bf06270 */
[----:B------:R-:W-:Y:S01]  /*5890*/  UMOV UR6, UR11 ;  /* 0x0000000b00067c82 */ /* 0x000fe20008000000 */
[----:B------:R-:W-:Y:S02]  /*58a0*/  UIMAD.WIDE.U32 UR10, UR8, UR46, URZ ;  /* 0x0000002e080a72a5 */ /* 0x000fe4000f8e00ff */
[----:B------:R-:W-:Y:S04]  /*58b0*/  @UP2 USHF.R.U32.HI UR9, URZ, UR47, UR6 ;  /* 0x0000002fff092299 */ /* 0x000fe80008011606 */
[----:B------:R-:W-:Y:S01]  /*58c0*/  UIMAD UR6, UR39, UR9, URZ ;  /* 0x00000009270672a4 */ /* 0x000fe2000f8e02ff */
[----:B------:R-:W-:Y:S03]  /*58d0*/  UMOV UR4, UR11 ;  /* 0x0000000b00047c82 */ /* 0x000fe60008000000 */
[----:B------:R-:W-:Y:S02]  /*58e0*/  UISETP.GE.OR UP0, UPT, UR5, UR6, UP0 ;  /* 0x000000060500728c */ /* 0x000fe40008706670 */
[----:B------:R-:W-:Y:S02]  /*58f0*/  USHF.R.U32.HI UR4, URZ, UR47, UR4 ;  /* 0x0000002fff047299 */ /* 0x000fe40008011604 */
[----:B------:R-:W-:Y:S02]  /*5900*/  UIMAD.WIDE.U32 UR6, UR5, UR46, URZ ;  /* 0x0000002e050672a5 */ /* 0x000fe4000f8e00ff */
[----:B------:R-:W-:Y:S02]  /*5910*/  USEL UR11, UR8, UR4, !UP2 ;  /* 0x00000004080b7287 */ /* 0x000fe4000d000000 */
[----:B------:R-:W-:Y:S02]  /*5920*/  UIADD3 UR6, UPT, UPT, -UR5, URZ, URZ ;  /* 0x000000ff05067290 */ /* 0x000fe4000fffe1ff */
[----:B------:R-:W-:Y:S02]  /*5930*/  UIADD3 UR10, UPT, UPT, -UR11, URZ, URZ ;  /* 0x000000ff0b0a7290 */ /* 0x000fe4000fffe1ff */
[----:B------:R-:W-:Y:S02]  /*5940*/  UIMAD UR6, UR48, UR6, UR37 ;  /* 0x00000006300672a4 */ /* 0x000fe4000f8e0225 */
[----:B------:R-:W-:Y:S01]  /*5950*/  UIMAD UR10, UR39, UR10, UR8 ;  /* 0x0000000a270a72a4 */ /* 0x000fe2000f8e0208 */
[----:B------:R-:W-:Y:S01]  /*5960*/  @!UP0 UMOV UR4, UR7 ;  /* 0x0000000700048c82 */ /* 0x000fe20008000000 */
[----:B------:R-:W-:Y:S02]  /*5970*/  UIADD3 UR7, UPT, UPT, -UR8, URZ, URZ ;  /* 0x000000ff08077290 */ /* 0x000fe4000fffe1ff */
[----:B------:R-:W-:Y:S04]  /*5980*/  @!UP0 USHF.R.U32.HI UR4, URZ, UR47, UR4 ;  /* 0x0000002fff048299 */ /* 0x000fe80008011604 */
[----:B------:R-:W-:Y:S04]  /*5990*/  @!UP0 USEL UR4, UR5, UR4, !UP2 ;  /* 0x0000000405048287 */ /* 0x000fe8000d000000 */
[----:B------:R-:W-:Y:S02]  /*59a0*/  @!UP0 UIMAD UR9, UR9, UR10, UR4 ;  /* 0x0000000a090982a4 */ /* 0x000fe4000f8e0204 */
[----:B------:R-:W-:Y:S02]  /*59b0*/  @!UP0 UIADD3 UR10, UPT, UPT, UR11, -UR4, URZ ;  /* 0x800000040b0a8290 */ /* 0x000fe4000fffe0ff */
[----:B------:R-:W-:Y:S02]  /*59c0*/  UIMAD UR4, UR58, UR7, UR36 ;  /* 0x000000073a0472a4 */ /* 0x000fe4000f8e0224 */
[----:B------:R-:W-:Y:S03]  /*59d0*/  @!UP0 UIMAD UR8, UR10, UR39, UR5 ;  /* 0x000000270a0882a4 */ /* 0x000fe6000f8e0205 */
[----:B------:R-:W-:Y:S02]  /*59e0*/  @!UP0 UMOV UR5, UR9 ;  /* 0x0000000900058c82 */ /* 0x000fe40008000000 */
[----:B------:R-:W-:Y:S02]  /*59f0*/  UIMAD UR37, UR5, UR48, UR6 ;  /* 0x00000030052572a4 */ /* 0x000fe4000f8e0206 */
[----:B------:R-:W-:Y:S11]  /*5a00*/  UIMAD UR36, UR8, UR58, UR4 ;  /* 0x0000003a082472a4 */ /* 0x000ff6000f8e0204 */
[----:B------:R-:W-:Y:S01]  /*5a10*/  @!UPT UIADD3 URZ, UPT, UPT, URZ, URZ, URZ ;  /* 0x000000fffffff290 */ /* 0x000fe2000fffe0ff */
.L_x_77:
[----:B------:R-:W-:Y:S01]  /*5a20*/  UISETP.NE.AND UP0, UPT, UR38, 0x1, UPT ;  /* 0x000000012600788c */ /* 0x000fe2000bf05270 */
[----:B------:R-:W-:Y:S01]  /*5a30*/  @P0 SHF.R.U32.HI R105, RZ, 0x10, R5 ;  /* 0x00000010ff690819 */ /* 0x000fe20000011605 */
[----:B------:R-:W-:Y:S02]  /*5a40*/  UIADD3 UR11, UPT, UPT, UR49, 0x200, URZ ;  /* 0x00000200310b7890 */ /* 0x000fe4000fffe0ff */
[----:B------:R-:W-:Y:S07]  /*5a50*/  USHF.L.U32 UR41, UR22, 0x6, URZ ;  /* 0x0000000616297899 */ /* 0x000fee00080006ff */
[----:B------:R-:W1:Y:S01]  /*5a60*/  @!UP0 LDCU.128 UR12, c[0x0][0xc10] ;  /* 0x00018200ff0c87ac */ /* 0x000e620008000c00 */
[----:B------:R-:W2:Y:S01]  /*5a70*/  @!UP0 LDCU UR5, c[0x0][0xc0c] ;  /* 0x00018180ff0587ac */ /* 0x000ea20008000800 */
[----:B------:R-:W3:Y:S01]  /*5a80*/  @!UP0 LDCU UR10, c[0x0][0xc20] ;  /* 0x00018400ff0a87ac */ /* 0x000ee20008000800 */
[----:B-1----:R-:W-:Y:S02]  /*5a90*/  UIMAD.WIDE.U32 UR8, UR37, UR12, URZ ;  /* 0x0000000c250872a5 */ /* 0x002fe4000f8e00ff */
[----:B------:R-:W-:Y:S02]  /*5aa0*/  UIMAD.WIDE.U32 UR6, UR36, UR15, URZ ;  /* 0x0000000f240672a5 */ /* 0x000fe4000f8e00ff */
[----:B------:R-:W-:Y:S03]  /*5ab0*/  @!UP0 UISETP.NE.AND UP1, UPT, UR14, 0x1, UPT ;  /* 0x000000010e00888c */ /* 0x000fe6000bf25270 */
[----:B------:R-:W-:Y:S01]  /*5ac0*/  @!UP0 UMOV UR4, UR9 ;  /* 0x0000000900048c82 */ /* 0x000fe20008000000 */
[----:B--2---:R-:W-:Y:S02]  /*5ad0*/  @!UP0 UISETP.NE.AND UP2, UPT, UR5, 0x1, UPT ;  /* 0x000000010500888c */ /* 0x004fe4000bf45270 */
[----:B------:R-:W-:Y:S01]  /*5ae0*/  @!UP0 USHF.R.U32.HI UR4, URZ, UR13, UR4 ;  /* 0x0000000dff048299 */ /* 0x000fe20008011604 */
[----:B------:R-:W-:Y:S02]  /*5af0*/  @!UP0 UMOV UR6, UR7 ;  /* 0x0000000700068c82 */ /* 0x000fe40008000000 */
[----:B---3--:R-:W-:Y:S02]  /*5b00*/  @!UP0 USHF.R.U32.HI UR6, URZ, UR10, UR6 ;  /* 0x0000000aff068299 */ /* 0x008fe40008011606 */
[----:B------:R-:W-:Y:S02]  /*5b10*/  @!UP0 USEL UR7, UR37, UR4, !UP2 ;  /* 0x0000000425078287 */ /* 0x000fe4000d000000 */
[----:B------:R-:W-:Y:S04]  /*5b20*/  @!UP0 USEL UR6, UR36, UR6, !UP1 ;  /* 0x0000000624068287 */ /* 0x000fe8000c800000 */
[----:B------:R-:W-:Y:S02]  /*5b30*/  @!UP0 UIADD3 UR4, UPT, UPT, -UR7, UR6, URZ ;  /* 0x0000000607048290 */ /* 0x000fe4000fffe1ff */
[----:B------:R-:W-:Y:S02]  /*5b40*/  @!UP0 UIADD3 UR6, UPT, UPT, UR7, -UR6, URZ ;  /* 0x8000000607068290 */ /* 0x000fe4000fffe0ff */
[----:B------:R-:W-:Y:S02]  /*5b50*/  @!UP0 UIMAD UR37, UR4, UR5, UR37 ;  /* 0x00000005042582a4 */ /* 0x000fe4000f8e0225 */
[----:B------:R-:W-:Y:S02]  /*5b60*/  @!UP0 UIMAD UR36, UR6, UR14, UR36 ;  /* 0x0000000e062482a4 */ /* 0x000fe4000f8e0224 */
[----:B------:R-:W-:Y:S09]  /*5b70*/  ULOP3.LUT UP0, URZ, UR11, 0x1b0, URZ, 0xc0, !UPT ;  /* 0x000001b00bff7892 */ /* 0x000ff2000f80c0ff */
[----:B------:R-:W-:Y:S05]  /*5b80*/  BRA.U !UP0, `(.L_x_78) ;  /* 0x00000001087c7547 */ /* 0x000fea000b800000 */
[----:B------:R-:W1:Y:S01]  /*5b90*/  LDCU.64 UR8, c[0x4][0x80] ;  /* 0x01001000ff0877ac */ /* 0x000e620008000a00 */
[----:B------:R-:W-:Y:S01]  /*5ba0*/  MOV R16, 0x0 ;  /* 0x0000000000107802 */ /* 0x000fe20000000f00 */
[----:B------:R-:W-:Y:S02]  /*5bb0*/  HFMA2 R12, -RZ, RZ, 0, 5.9604644775390625e-08 ;  /* 0x00000001ff0c7431 */ /* 0x000fe400000001ff */
[----:B------:R-:W-:Y:S01]  /*5bc0*/  IMAD.MOV.U32 R8, RZ, RZ, 0x70 ;  /* 0x00000070ff087424 */ /* 0x000fe200078e00ff */
[----:B------:R2:W3:Y:S01]  /*5bd0*/  LDC.64 R14, c[0x4][R16] ;  /* 0x01000000100e7b82 */ /* 0x0004e20000000a00 */
[----:B------:R-:W4:Y:S01]  /*5be0*/  LDCU.64 UR6, c[0x4][0x88] ;  /* 0x01001100ff0677ac */ /* 0x000f220008000a00 */
[----:B------:R-:W-:Y:S01]  /*5bf0*/  IMAD.MOV.U32 R13, RZ, RZ, RZ ;  /* 0x000000ffff0d7224 */ /* 0x000fe200078e00ff */
[----:B------:R-:W2:Y:S01]  /*5c00*/  LDCU.64 UR4, c[0x4][0x8] ;  /* 0x01000100ff0477ac */ /* 0x000ea20008000a00 */
[----:B-1----:R-:W-:Y:S01]  /*5c10*/  MOV R5, UR9 ;  /* 0x0000000900057c02 */ /* 0x002fe20008000f00 */
[----:B------:R-:W-:Y:S01]  /*5c20*/  IMAD.U32 R4, RZ, RZ, UR8 ;  /* 0x00000008ff047e24 */ /* 0x000fe2000f8e00ff */
[----:B----4-:R-:W-:Y:S01]  /*5c30*/  MOV R7, UR7 ;  /* 0x0000000700077c02 */ /* 0x010fe20008000f00 */
[----:B------:R-:W-:Y:S01]  /*5c40*/  IMAD.U32 R6, RZ, RZ, UR6 ;  /* 0x00000006ff067e24 */ /* 0x000fe2000f8e00ff */
[----:B--2---:R-:W-:Y:S01]  /*5c50*/  MOV R11, UR5 ;  /* 0x00000005000b7c02 */ /* 0x004fe20008000f00 */
[----:B------:R-:W-:Y:S02]  /*5c60*/  IMAD.U32 R10, RZ, RZ, UR4 ;  /* 0x00000004ff0a7e24 */ /* 0x000fe4000f8e00ff */
[----:B------:R-:W-:Y:S07]  /*5c70*/  LEPC R20, `(.L_x_79) ;  /* 0x000000001014794e */ /* 0x000fee0000000000 */
[----:B---3-5:R-:W-:Y:S05]  /*5c80*/  CALL.ABS.NOINC R14 ;  /* 0x000000000e007343 */ /* 0x028fea0003c00000 */
.L_x_79:
[----:B------:R-:W1:Y:S01]  /*5c90*/  LDCU.64 UR8, c[0x4][0x80] ;  /* 0x01001000ff0877ac */ /* 0x000e620008000a00 */
[----:B------:R2:W3:Y:S01]  /*5ca0*/  LDC.64 R14, c[0x4][R16] ;  /* 0x01000000100e7b82 */ /* 0x0004e20000000a00 */
[----:B------:R-:W-:Y:S02]  /*5cb0*/  HFMA2 R12, -RZ, RZ, 0, 5.9604644775390625e-08 ;  /* 0x00000001ff0c7431 */ /* 0x000fe400000001ff */
[----:B------:R-:W-:Y:S02]  /*5cc0*/  IMAD.MOV.U32 R8, RZ, RZ, 0x70 ;  /* 0x00000070ff087424 */ /* 0x000fe400078e00ff */
[----:B------:R-:W-:Y:S01]  /*5cd0*/  IMAD.MOV.U32 R13, RZ, RZ, RZ ;  /* 0x000000ffff0d7224 */ /* 0x000fe200078e00ff */
[----:B------:R-:W4:Y:S01]  /*5ce0*/  LDCU.64 UR6, c[0x4][0x88] ;  /* 0x01001100ff0677ac */ /* 0x000f220008000a00 */
[----:B------:R-:W5:Y:S01]  /*5cf0*/  LDCU.64 UR4, c[0x4][0x8] ;  /* 0x01000100ff0477ac */ /* 0x000f620008000a00 */
[----:B-1----:R-:W-:Y:S02]  /*5d00*/  MOV R4, UR8 ;  /* 0x0000000800047c02 */ /* 0x002fe40008000f00 */
[----:B------:R-:W-:Y:S02]  /*5d10*/  MOV R5, UR9 ;  /* 0x0000000900057c02 */ /* 0x000fe40008000f00 */
[----:B----4-:R-:W-:Y:S01]  /*5d20*/  MOV R7, UR7 ;  /* 0x0000000700077c02 */ /* 0x010fe20008000f00 */
[----:B------:R-:W-:Y:S01]  /*5d30*/  IMAD.U32 R6, RZ, RZ, UR6 ;  /* 0x00000006ff067e24 */ /* 0x000fe2000f8e00ff */
[----:B-----5:R-:W-:Y:S01]  /*5d40*/  MOV R11, UR5 ;  /* 0x00000005000b7c02 */ /* 0x020fe20008000f00 */
[----:B--2---:R-:W-:Y:S02]  /*5d50*/  IMAD.U32 R10, RZ, RZ, UR4 ;  /* 0x00000004ff0a7e24 */ /* 0x004fe4000f8e00ff */
[----:B------:R-:W-:Y:S07]  /*5d60*/  LEPC R20, `(.L_x_78) ;  /* 0x000000001014794e */ /* 0x000fee0000000000 */
[----:B---3--:R-:W-:Y:S05]  /*5d70*/  CALL.ABS.NOINC R14 ;  /* 0x000000000e007343 */ /* 0x008fea0003c00000 */
.L_x_78:
[----:B------:R-:W-:Y:S01]  /*5d80*/  ISETP.NE.U32.AND P3, PT, R78, RZ, PT ;  /* 0x000000ff4e00720c */ /* 0x000fe20003f65070 */
[----:B------:R-:W-:Y:S01]  /*5d90*/  UISETP.NE.U32.AND UP0, UPT, UR60, URZ, UPT ;  /* 0x000000ff3c00728c */ /* 0x000fe2000bf05070 */
[----:B------:R-:W-:Y:S02]  /*5da0*/  ISETP.NE.AND P6, PT, R98, RZ, PT ;  /* 0x000000ff6200720c */ /* 0x000fe40003fc5270 */
[----:B------:R-:W-:Y:S01]  /*5db0*/  ISETP.NE.AND.EX P3, PT, R79, RZ, PT, P3 ;  /* 0x000000ff4f00720c */ /* 0x000fe20003f65330 */
[----:B------:R-:W-:Y:S01]  /*5dc0*/  UISETP.NE.AND.EX UP0, UPT, UR61, URZ, UPT, UP0 ;  /* 0x000000ff3d00728c */ /* 0x000fe2000bf05300 */
[----:B------:R-:W-:Y:S02]  /*5dd0*/  ISETP.NE.U32.AND P1, PT, RZ, UR62, PT ;  /* 0x0000003eff007c0c */ /* 0x000fe4000bf25070 */
[----:B------:R-:W-:Y:S02]  /*5de0*/  PLOP3.LUT P0, PT, PT, PT, PT, 0x8, 0x80 ;  /* 0x000000000080781c */ /* 0x000fe40003f0e170 */
[----:B------:R-:W-:Y:S05]  /*5df0*/  ISETP.NE.AND.EX P1, PT, RZ, UR63, PT, P1 ;  /* 0x0000003fff007c0c */ /* 0x000fea000bf25310 */
[----:B------:R-:W-:Y:S02]  /*5e00*/  @P6 PLOP3.LUT P0, PT, P3, PT, PT, 0x80, 0x8 ;  /* 0x000000000008681c */ /* 0x000fe40001f0f070 */
[----:B------:R-:W-:Y:S11]  /*5e10*/  @!P3 BRA `(.L_x_80) ;  /* 0x000000000030b947 */ /* 0x000ff60003800000 */
[----:B------:R-:W-:Y:S01]  /*5e20*/  ISETP.NE.U32.AND P2, PT, R76, RZ, PT ;  /* 0x000000ff4c00720c */ /* 0x000fe20003f45070 */
[----:B------:R-:W1:Y:S01]  /*5e30*/  LDCU.64 UR4, c[0x0][0x358] ;  /* 0x00006b00ff0477ac */ /* 0x000e620008000a00 */
[----:B------:R-:W-:Y:S02]  /*5e40*/  IMAD.MOV.U32 R90, RZ, RZ, 0x1 ;  /* 0x00000001ff5a7424 */ /* 0x000fe400078e00ff */
[----:B------:R-:W-:Y:S11]  /*5e50*/  ISETP.NE.AND.EX P2, PT, R77, RZ, PT, P2 ;  /* 0x000000ff4d00720c */ /* 0x000ff60003f45320 */
[----:B------:R-:W-:Y:S02]  /*5e60*/  @!UPT UIADD3 URZ, UPT, UPT, URZ, URZ, URZ ;  /* 0x000000fffffff290 */ /* 0x000fe4000fffe0ff */
[----:B------:R-:W2:Y:S01]  /*5e70*/  @P2 LDC.64 R4, c[0x0][0x988] ;  /* 0x00026200ff042b82 */ /* 0x000ea20000000a00 */
[----:B------:R-:W-:Y:S04]  /*5e80*/  @P2 IMAD R0, R17, R78, RZ ;  /* 0x0000004e11002224 */ /* 0x000fe800078e02ff */
[----:B--2---:R-:W-:Y:S04]  /*5e90*/  @P2 IMAD.WIDE R4, R0, 0x4, R4 ;  /* 0x0000000400042825 */ /* 0x004fe800078e0204 */
[----:B------:R-:W-:Y:S01]  /*5ea0*/  HFMA2 R0, -RZ, RZ, 0, 5.9604644775390625e-08 ;  /* 0x00000001ff007431 */ /* 0x000fe200000001ff */
[----:B-1---5:R1:W5:Y:S04]  /*5eb0*/  @P2 LDG.E R41, desc[UR4][R4.64] ;  /* 0x0000000404292981 */ /* 0x022368000c1e1900 */
[----:B------:R-:W-:Y:S01]  /*5ec0*/  @!P2 PRMT R90, R0, 0x7610, R90 ;  /* 0x00007610005aa816 */ /* 0x000fe2000000005a */
[----:B-1----:R-:W2:Y:S06]  /*5ed0*/  @!P2 LDC R41, c[0x0][0x980] ;  /* 0x00026000ff29ab82 */ /* 0x002eac0000000800 */
.L_x_80:
[----:B------:R-:W-:Y:S05]  /*5ee0*/  BRA.U !UP0, `(.L_x_81) ;  /* 0x00000001082c7547 */ /* 0x000fea000b800000 */
[----:B------:R-:W-:Y:S02]  /*5ef0*/  R2UR UR5, R93 ;  /* 0x000000005d0572ca */ /* 0x000fe400000e0000 */
[----:B------:R-:W-:Y:S11]  /*5f00*/  R2UR UR4, R92 ;  /* 0x000000005c0472ca */ /* 0x000ff600000e0000 */
[----:B------:R-:W-:Y:S04]  /*5f10*/  ISETP.NE.U32.AND P2, PT, RZ, UR5, PT ;  /* 0x00000005ff007c0c */ /* 0x000fe8000bf45070 */
[----:B------:R-:W-:Y:S01]  /*5f20*/  ISETP.NE.AND.EX P2, PT, RZ, UR4, PT, P2 ;  /* 0x00000004ff007c0c */ /* 0x000fe2000bf45320 */
[----:B------:R-:W1:Y:S11]  /*5f30*/  LDCU.64 UR4, c[0x0][0x358] ;  /* 0x00006b00ff0477ac */ /* 0x000e760008000a00 */
[----:B------:R-:W-:Y:S01]  /*5f40*/  @!UPT UIADD3 URZ, UPT, UPT, URZ, URZ, URZ ;  /* 0x000000fffffff290 */ /* 0x000fe2000fffe0ff */
[----:B------:R-:W3:Y:S01]  /*5f50*/  @P2 LDC.64 R4, c[0x0][0x9a8] ;  /* 0x00026a00ff042b82 */ /* 0x000ee20000000a00 */
[----:B------:R-:W-:Y:S04]  /*5f60*/  @P2 IMAD R3, R17, UR60, RZ ;  /* 0x0000003c11032c24 */ /* 0x000fe8000f8e02ff */
[----:B---3--:R-:W-:Y:S05]  /*5f70*/  @P2 IMAD.WIDE R4, R3, 0x4, R4 ;  /* 0x0000000403042825 */ /* 0x008fea00078e0204 */
[----:B-1---5:R1:W5:Y:S02]  /*5f80*/  @P2 LDG.E R38, desc[UR4][R4.64] ;  /* 0x0000000404262981 */ /* 0x022364000c1e1900 */
[----:B-1----:R-:W3:Y:S02]  /*5f90*/  @!P2 LDC R38, c[0x0][0x9a0] ;  /* 0x00026800ff26ab82 */ /* 0x002ee40000000800 */
.L_x_81:
[----:B--2--5:R-:W-:Y:S01]  /*5fa0*/  FSETP.NEU.AND P2, PT, R41, RZ, PT ;  /* 0x000000ff2900720b */ /* 0x024fe20003f4d000 */
[----:B------:R-:W1:Y:S01]  /*5fb0*/  LDCU.128 UR12, c[0x0][0xb90] ;  /* 0x00017200ff0c77ac */ /* 0x000e620008000c00 */
[----:B------:R-:W-:Y:S01]  /*5fc0*/  SEL R5, RZ, 0xffffffff, P1 ;  /* 0xffffffffff057807 */ /* 0x000fe20000800000 */
[----:B------:R-:W-:Y:S01]  /*5fd0*/  IMAD.SHL.U32 R118, R46, 0x2000, RZ ;  /* 0x000020002e767824 */ /* 0x000fe200078e00ff */
[----:B------:R-:W-:Y:S01]  /*5fe0*/  @P6 LOP3.LUT P1, RZ, R90, 0xff, RZ, 0xc0, !PT ;  /* 0x000000ff5aff6812 */ /* 0x000fe2000782c0ff */
[----:B------:R-:W-:Y:S01]  /*5ff0*/  IMAD.SHL.U32 R101, R104, 0x10, RZ ;  /* 0x0000001068657824 */ /* 0x000fe200078e00ff */
[----:B------:R-:W-:Y:S01]  /*6000*/  @P6 SEL R4, RZ, 0xffffffff, P2 ;  /* 0xffffffffff046807 */ /* 0x000fe20001000000 */
[----:B------:R-:W-:Y:S01]  /*6010*/  IMAD.IADD R116, R107, 0x1, R118 ;  /* 0x000000016b747824 */ /* 0x000fe200078e0276 */
[----:B------:R-:W-:Y:S01]  /*6020*/  LOP3.LUT R47, R88, 0x1, RZ, 0x3c, !PT ;  /* 0x00000001582f7812 */ /* 0x000fe200078e3cff */
[----:B------:R-:W2:Y:S01]  /*6030*/  LDCU UR11, c[0x0][0xba0] ;  /* 0x00017400ff0b77ac */ /* 0x000ea20008000800 */
[----:B------:R-:W-:Y:S01]  /*6040*/  @P0 SEL R4, R5, R4, !P1 ;  /* 0x0000000405040207 */ /* 0x000fe20004800000 */
[----:B------:R-:W-:Y:S01]  /*6050*/  IMAD.SHL.U32 R100, R99, 0x10, RZ ;  /* 0x0000001063647824 */ /* 0x000fe200078e00ff */
[----:B------:R-:W-:Y:S01]  /*6060*/  LEA R0, R46, UR49, 0x3 ;  /* 0x000000312e007c11 */ /* 0x000fe2000f8e18ff */
[----:B------:R-:W-:Y:S01]  /*6070*/  USHF.L.U32 UR8, UR50, 0x7, URZ ;  /* 0x0000000732087899 */ /* 0x000fe200080006ff */
[----:B------:R-:W-:Y:S01]  /*6080*/  @P6 LOP3.LUT R4, R4, 0x1, RZ, 0xc0, !PT ;  /* 0x0000000104046812 */ /* 0x000fe200078ec0ff */
[----:B------:R-:W-:Y:S01]  /*6090*/  IMAD.IADD R115, R116, 0x1, R101 ;  /* 0x0000000174737824 */ /* 0x000fe200078e0265 */
[----:B------:R-:W-:Y:S01]  /*60a0*/  LEA R102, R36, UR49, 0x3 ;  /* 0x0000003124667c11 */ /* 0x000fe2000f8e18ff */
[----:B------:R-:W-:Y:S01]  /*60b0*/  BSSY B1, `(.L_x_82) ;  /* 0x0000053000017945 */ /* 0x000fe20003800000 */
[----:B------:R-:W-:Y:S01]  /*60c0*/  ISETP.NE.U32.OR P5, PT, R4, 0x1, !P6 ;  /* 0x000000010400780c */ /* 0x000fe200077a5470 */
[----:B------:R-:W-:Y:S01]  /*60d0*/  IMAD.U32 R111, RZ, RZ, UR8 ;  /* 0x00000008ff6f7e24 */ /* 0x000fe2000f8e00ff */
[----:B------:R-:W-:Y:S01]  /*60e0*/  SHF.L.U32 R3, R87, 0x1f, RZ ;  /* 0x0000001f57037819 */ /* 0x000fe200000006ff */
[----:B------:R-:W-:Y:S01]  /*60f0*/  IMAD.MOV.U32 R117, RZ, RZ, 0x1 ;  /* 0x00000001ff757424 */ /* 0x000fe200078e00ff */
[----:B------:R-:W-:Y:S01]  /*6100*/  R2UR UR4, R96 ;  /* 0x00000000600472ca */ /* 0x000fe200000e0000 */
[----:B------:R-:W-:Y:S01]  /*6110*/  IMAD.IADD R39, R37, 0x1, R2 ;  /* 0x0000000125277824 */ /* 0x000fe200078e0202 */
[----:B------:R-:W-:Y:S01]  /*6120*/  R2UR UR6, R95 ;  /* 0x000000005f0672ca */ /* 0x000fe200000e0000 */
[----:B------:R-:W-:Y:S01]  /*6130*/  IMAD.MOV.U32 R120, RZ, RZ, R46 ;  /* 0x000000ffff787224 */ /* 0x000fe200078e002e */
[----:B------:R-:W-:Y:S02]  /*6140*/  R2UR UR10, R97 ;  /* 0x00000000610a72ca */ /* 0x000fe400000e0000 */
[----:B------:R-:W-:Y:S02]  /*6150*/  CS2R R74, SRZ ;  /* 0x00000000004a7805 */ /* 0x000fe4000001ff00 */
[----:B------:R-:W-:Y:S02]  /*6160*/  R2UR UR9, R94 ;  /* 0x000000005e0972ca */ /* 0x000fe400000e0000 */
[----:B------:R-:W-:Y:S02]  /*6170*/  CS2R R72, SRZ ;  /* 0x0000000000487805 */ /* 0x000fe4000001ff00 */
[----:B------:R-:W-:Y:S02]  /*6180*/  LOP3.LUT P4, R112, R90, 0xff, RZ, 0xc0, !PT ;  /* 0x000000ff5a707812 */ /* 0x000fe4000788c0ff */
[----:B------:R-:W-:Y:S02]  /*6190*/  CS2R R66, SRZ ;  /* 0x0000000000427805 */ /* 0x000fe4000001ff00 */
[----:B------:R-:W-:Y:S02]  /*61a0*/  @P5 SHF.L.U32 R9, R47, 0x1f, RZ ;  /* 0x0000001f2f095819 */ /* 0x000fe400000006ff */
[----:B------:R-:W-:Y:S02]  /*61b0*/  CS2R R64, SRZ ;  /* 0x0000000000407805 */ /* 0x000fe4000001ff00 */
[----:B------:R-:W-:Y:S01]  /*61c0*/  SEL R4, RZ, 0xffffffff, P2 ;  /* 0xffffffffff047807 */ /* 0x000fe20001000000 */
[----:B------:R-:W-:Y:S01]  /*61d0*/  UIMAD.WIDE.U32 UR4, UR8, UR4, URZ ;  /* 0x00000004080472a5 */ /* 0x000fe2000f8e00ff */
[----:B------:R-:W4:Y:S01]  /*61e0*/  @P5 SYNCS.PHASECHK.TRANS64.TRYWAIT P1, [R0+URZ+0x80], R9 ;  /* 0x00008009000055a7 */ /* 0x000f2200080211ff */
[----:B------:R-:W-:Y:S02]  /*61f0*/  P2R R113, PR, RZ, 0x20 ;  /* 0x00000020ff717803 */ /* 0x000fe40000000000 */
[----:B------:R-:W-:Y:S01]  /*6200*/  CS2R R58, SRZ ;  /* 0x00000000003a7805 */ /* 0x000fe2000001ff00 */
[----:B------:R-:W-:Y:S01]  /*6210*/  UISETP.NE.AND UP0, UPT, UR10, 0x1, UPT ;  /* 0x000000010a00788c */ /* 0x000fe2000bf05270 */
[----:B------:R-:W-:Y:S01]  /*6220*/  IMAD.IADD R114, R116, 0x1, R100 ;  /* 0x0000000174727824 */ /* 0x000fe200078e0264 */
[----:B------:R-:W-:Y:S01]  /*6230*/  USHF.R.U32.HI UR5, URZ, UR6, UR5 ;  /* 0x00000006ff057299 */ /* 0x000fe20008011605 */
[----:B------:R-:W-:Y:S01]  /*6240*/  IMAD.IADD R103, R106, 0x1, R115 ;  /* 0x000000016a677824 */ /* 0x000fe200078e0273 */
[----:B------:R-:W-:Y:S02]  /*6250*/  @P3 SEL R4, R5, R4, !P4 ;  /* 0x0000000405043207 */ /* 0x000fe40006000000 */
[----:B------:R-:W-:Y:S01]  /*6260*/  CS2R R56, SRZ ;  /* 0x0000000000387805 */ /* 0x000fe2000001ff00 */
[----:B------:R-:W-:Y:S01]  /*6270*/  USEL UR5, UR8, UR5, !UP0 ;  /* 0x0000000508057287 */ /* 0x000fe2000c000000 */
[----:B------:R-:W-:Y:S01]  /*6280*/  CS2R R50, SRZ ;  /* 0x0000000000327805 */ /* 0x000fe2000001ff00 */
[----:B------:R-:W-:Y:S01]  /*6290*/  UISETP.NE.AND UP0, UPT, UR9, 0x1, UPT ;  /* 0x000000010900788c */ /* 0x000fe2000bf05270 */
[----:B------:R-:W-:Y:S02]  /*62a0*/  LOP3.LUT R4, R4, 0x1, RZ, 0xc0, !PT ;  /* 0x0000000104047812 */ /* 0x000fe400078ec0ff */
[----:B------:R-:W-:Y:S01]  /*62b0*/  CS2R R48, SRZ ;  /* 0x0000000000307805 */ /* 0x000fe2000001ff00 */
[----:B------:R-:W-:Y:S01]  /*62c0*/  IMAD R6, RZ, RZ, -UR5 ;  /* 0x80000005ff067e24 */ /* 0x000fe2000f8e02ff */
[----:B------:R2:W3:Y:S01]  /*62d0*/  SYNCS.PHASECHK.TRANS64.TRYWAIT P0, [R102+URZ+0xd0], R3 ;  /* 0x0000d003660075a7 */ /* 0x0004e200080011ff */
[----:B------:R-:W-:Y:S01]  /*62e0*/  IMAD.U32 R110, RZ, RZ, UR5 ;  /* 0x00000005ff6e7e24 */ /* 0x000fe2000f8e00ff */
[----:B-1----:R-:W-:Y:S01]  /*62f0*/  UIMAD.WIDE.U32 UR6, UR5, UR12, URZ ;  /* 0x0000000c050672a5 */ /* 0x002fe2000f8e00ff */
[----:B------:R-:W-:Y:S06]  /*6300*/  IMAD R111, R6, UR10, R111 ;  /* 0x0000000a066f7c24 */ /* 0x000fec000f8e026f */
[----:B------:R-:W-:Y:S02]  /*6310*/  UMOV UR4, UR7 ;  /* 0x0000000700047c82 */ /* 0x000fe40008000000 */
[----:B------:R-:W-:Y:S04]  /*6320*/  USHF.R.U32.HI UR4, URZ, UR13, UR4 ;  /* 0x0000000dff047299 */ /* 0x000fe80008011604 */
[----:B------:R-:W-:Y:S02]  /*6330*/  USEL UR4, UR5, UR4, !UP0 ;  /* 0x0000000405047287 */ /* 0x000fe4000c000000 */
[----:B------:R-:W-:Y:S02]  /*6340*/  UISETP.NE.AND UP0, UPT, UR14, 0x1, UPT ;  /* 0x000000010e00788c */ /* 0x000fe4000bf05270 */
[----:B------:R-:W-:Y:S02]  /*6350*/  UIMAD.WIDE.U32 UR6, UR4, UR15, URZ ;  /* 0x0000000f040672a5 */ /* 0x000fe4000f8e00ff */
[----:B------:R-:W-:Y:S02]  /*6360*/  IMAD.U32 R109, RZ, RZ, UR4 ;  /* 0x00000004ff6d7e24 */ /* 0x000fe4000f8e00ff */
[----:B------:R-:W-:Y:S01]  /*6370*/  PLOP3.LUT P2, PT, PT, PT, UP0, 0x80, 0x8 ;  /* 0x000000000008781c */ /* 0x000fe20003f4f008 */
[----:B------:R-:W-:Y:S02]  /*6380*/  IMAD R7, RZ, RZ, -UR4 ;  /* 0x80000004ff077e24 */ /* 0x000fe4000f8e02ff */
[----:B------:R-:W-:Y:S01]  /*6390*/  UMOV UR6, UR7 ;  /* 0x0000000700067c82 */ /* 0x000fe20008000000 */
[----:B------:R-:W-:Y:S01]  /*63a0*/  IMAD.U32 R108, RZ, RZ, UR4 ;  /* 0x00000004ff6c7e24 */ /* 0x000fe2000f8e00ff */
[----:B--2---:R-:W-:Y:S01]  /*63b0*/  USHF.R.U32.HI UR6, URZ, UR11, UR6 ;  /* 0x0000000bff067299 */ /* 0x004fe20008011606 */
[----:B------:R-:W-:Y:S05]  /*63c0*/  IMAD R110, R7, UR9, R110 ;  /* 0x00000009076e7c24 */ /* 0x000fea000f8e026e */
[----:B------:R-:W-:Y:S02]  /*63d0*/  SEL R109, R109, UR6, !P2 ;  /* 0x000000066d6d7c07 */ /* 0x000fe4000d000000 */
[----:B------:R-:W-:Y:S03]  /*63e0*/  ISETP.NE.U32.AND P2, PT, R4, 0x1, PT ;  /* 0x000000010400780c */ /* 0x000fe60003f45070 */
[----:B------:R-:W-:Y:S01]  /*63f0*/  IMAD.MOV R5, RZ, RZ, -R109 ;  /* 0x000000ffff057224 */ /* 0x000fe200078e0a6d */
[----:B------:R-:W-:Y:S03]  /*6400*/  P2R R119, PR, RZ, 0x4 ;  /* 0x00000004ff777803 */ /* 0x000fe60000000000 */
[----:B------:R-:W-:Y:S01]  /*6410*/  IMAD R108, R5, UR14, R108 ;  /* 0x0000000e056c7c24 */ /* 0x000fe2000f8e026c */
[----:B----4-:R-:W-:Y:S01]  /*6420*/  @P5 SEL R117, RZ, 0x1, !P1 ;  /* 0x00000001ff755807 */ /* 0x010fe20004800000 */
[----:B------:R-:W-:Y:S06]  /*6430*/  @!P5 BRA `(.L_x_83) ;  /* 0x000000000068d947 */ /* 0x000fec0003800000 */
[----:B------:R-:W-:Y:S01]  /*6440*/  ISETP.NE.AND P1, PT, R117, RZ, PT ;  /* 0x000000ff7500720c */ /* 0x000fe20003f25270 */
[----:B------:R-:W-:Y:S01]  /*6450*/  BSSY B0, `(.L_x_84) ;  /* 0x000000d000007945 */ /* 0x000fe20003800000 */
[----:B------:R-:W-:Y:S02]  /*6460*/  CS2R R50, SRZ ;  /* 0x0000000000327805 */ /* 0x000fe4000001ff00 */
[----:B------:R-:W-:Y:S02]  /*6470*/  CS2R R48, SRZ ;  /* 0x0000000000307805 */ /* 0x000fe4000001ff00 */
[----:B------:R-:W-:Y:S02]  /*6480*/  CS2R R58, SRZ ;  /* 0x00000000003a7805 */ /* 0x000fe4000001ff00 */
[----:B------:R-:W-:Y:S02]  /*6490*/  CS2R R56, SRZ ;  /* 0x0000000000387805 */ /* 0x000fe4000001ff00 */
[----:B------:R-:W-:Y:S02]  /*64a0*/  CS2R R66, SRZ ;  /* 0x0000000000427805 */ /* 0x000fe4000001ff00 */
[----:B------:R-:W-:Y:S02]  /*64b0*/  CS2R R64, SRZ ;  /* 0x0000000000407805 */ /* 0x000fe4000001ff00 */
[----:B------:R-:W-:Y:S02]  /*64c0*/  CS2R R74, SRZ ;  /* 0x00000000004a7805 */ /* 0x000fe4000001ff00 */
[----:B------:R-:W-:Y:S01]  /*64d0*/  CS2R R72, SRZ ;  /* 0x0000000000487805 */ /* 0x000fe2000001ff00 */
[----:B------:R-:W-:Y:S06]  /*64e0*/  @P1 BRA `(.L_x_85) ;  /* 0x00000000000c1947 */ /* 0x000fec0003800000 */
[----:B------:R-:W-:Y:S04]  /*64f0*/  SHF.L.U32 R5, R47, 0x1f, RZ ;  /* 0x0000001f2f057819 */ /* 0x000fe800000006ff */
[----:B------:R-:W1:Y:S02]  /*6500*/  SYNCS.PHASECHK.TRANS64.TRYWAIT P1, [R0+URZ+0x80], R5 ;  /* 0x00008005000075a7 */ /* 0x000e6400080211ff */
[----:B-1----:R-:W-:Y:S05]  /*6510*/  @!P1 BRA `(.L_x_86) ;  /* 0x0000002400849947 */ /* 0x002fea0003800000 */
.L_x_85:
[----:B------:R-:W-:Y:S05]  /*6520*/  BSYNC B0 ;  /* 0x0000000000007941 */ /* 0x000fea0003800000 */
.L_x_84:
[----:B------:R-:W-:Y:S01]  /*6530*/  ISETP.NE.AND P1, PT, R119, RZ, PT ;  /* 0x000000ff7700720c */ /* 0x000fe20003f25270 */
[----:B------:R-:W-:Y:S11]  /*6540*/  VIADD R120, R46, 0x1 ;  /* 0x000000012e787836 */ /* 0x000ff60000000000 */
[----:B------:R-:W-:Y:S01]  /*6550*/  @!UPT UIADD3 URZ, UPT, UPT, URZ, URZ, URZ ;  /* 0x000000fffffff290 */ /* 0x000fe2000fffe0ff */
[----:B------:R2:W4:Y:S04]  /*6560*/  @P1 LDS.128 R48, [R116] ;  /* 0x0000000074301984 */ /* 0x0005280000000c00 */
[----:B------:R2:W2:Y:S04]  /*6570*/  @P1 LDS.128 R56, [R115+0x10] ;  /* 0x0000100073381984 */ /* 0x0004a80000000c00 */
[----:B------:R2:W2:Y:S04]  /*6580*/  @P1 LDS.128 R64, [R114+0x20] ;  /* 0x0000200072401984 */ /* 0x0004a80000000c00 */
[----:B------:R2:W2:Y:S01]  /*6590*/  @P1 LDS.128 R72, [R103+0x10] ;  /* 0x0000100067481984 */ /* 0x0004a20000000c00 */
[C---:B------:R-:W-:Y:S04]  /*65a0*/  ISETP.NE.AND P1, PT, R120.reuse, 0x3, PT ;  /* 0x000000037800780c */ /* 0x040fe80003f25270 */
[----:B-1----:R-:W-:Y:S02]  /*65b0*/  SEL R0, RZ, 0x1, P1 ;  /* 0x00000001ff007807 */ /* 0x002fe40000800000 */
[----:B------:R-:W-:Y:S02]  /*65c0*/  SEL R120, R120, RZ, P1 ;  /* 0x000000ff78787207 */ /* 0x000fe40000800000 */
[----:B------:R-:W-:Y:S02]  /*65d0*/  LOP3.LUT R47, R47, R0, RZ, 0x3c, !PT ;  /* 0x000000002f2f7212 */ /* 0x000fe400078e3cff */
.L_x_83:
[----:B------:R-:W-:Y:S05]  /*65e0*/  BSYNC B1 ;  /* 0x0000000000017941 */ /* 0x000fea0003800000 */
.L_x_82:
[----:B------:R-:W-:Y:S04]  /*65f0*/  SHF.R.U32.HI R0, RZ, 0x15, R39 ;  /* 0x00000015ff007819 */ /* 0x000fe80000011627 */
[----:B------:R-:W-:Y:S01]  /*6600*/  LOP3.LUT P1, RZ, R0, 0x3, R91, 0x48, !PT ;  /* 0x0000000300ff7812 */ /* 0x000fe2000782485b */
[----:B------:R-:W-:Y:S01]  /*6610*/  @!UPT UIADD3 URZ, UPT, UPT, URZ, URZ, URZ ;  /* 0x000000fffffff290 */ /* 0x000fe2000fffe0ff */
[----:B---3--:R-:W-:Y:S11]  /*6620*/  @P0 BRA `(.L_x_87) ;  /* 0x0000000000080947 */ /* 0x008ff60003800000 */
[----:B------:R-:W1:Y:S02]  /*6630*/  SYNCS.PHASECHK.TRANS64.TRYWAIT P0, [R102+URZ+0xd0], R3 ;  /* 0x0000d003660075a7 */ /* 0x000e6400080011ff */
[----:B-1----:R-:W-:Y:S05]  /*6640*/  @!P0 BRA `(.L_x_88) ;  /* 0x00000024004c8947 */ /* 0x002fea0003800000 */
.L_x_87:
[----:B------:R-:W-:Y:S05]  /*6650*/  @!P1 BRA `(.L_x_89) ;  /* 0x0000000000409947 */ /* 0x000fea0003800000 */
[----:B------:R-:W3:Y:S01]  /*6660*/  LDCU.64 UR8, c[0x4][0x70] ;  /* 0x01000e00ff0877ac */ /* 0x000ee20008000a00 */
[----:B-1----:R-:W-:Y:S01]  /*6670*/  MOV R3, 0x0 ;  /* 0x0000000000037802 */ /* 0x002fe20000000f00 */
[----:B------:R-:W-:Y:S02]  /*6680*/  HFMA2 R12, -RZ, RZ, 0, 5.9604644775390625e-08 ;  /* 0x00000001ff0c7431 */ /* 0x000fe400000001ff */
[----:B------:R-:W-:Y:S02]  /*6690*/  IMAD.MOV.U32 R8, RZ, RZ, 0x192 ;  /* 0x00000192ff087424 */ /* 0x000fe400078e00ff */
[----:B------:R-:W-:Y:S01]  /*66a0*/  IMAD.MOV.U32 R13, RZ, RZ, RZ ;  /* 0x000000ffff0d7224 */ /* 0x000fe200078e00ff */
[----:B------:R-:W1:Y:S01]  /*66b0*/  LDCU.64 UR6, c[0x4][0x78] ;  /* 0x01000f00ff0677ac */ /* 0x000e620008000a00 */
[----:B------:R-:W2:Y:S01]  /*66c0*/  LDC.64 R2, c[0x4][R3] ;  /* 0x0100000003027b82 */ /* 0x000ea20000000a00 */
[----:B------:R-:W5:Y:S01]  /*66d0*/  LDCU.64 UR4, c[0x4][0x10] ;  /* 0x01000200ff0477ac */ /* 0x000f620008000a00 */
[----:B---3--:R-:W-:Y:S01]  /*66e0*/  MOV R5, UR9 ;  /* 0x0000000900057c02 */ /* 0x008fe20008000f00 */
[----:B------:R-:W-:Y:S01]  /*66f0*/  IMAD.U32 R4, RZ, RZ, UR8 ;  /* 0x00000008ff047e24 */ /* 0x000fe2000f8e00ff */
[----:B-1----:R-:W-:Y:S01]  /*6700*/  MOV R7, UR7 ;  /* 0x0000000700077c02 */ /* 0x002fe20008000f00 */
[----:B------:R-:W-:Y:S01]  /*6710*/  IMAD.U32 R6, RZ, RZ, UR6 ;  /* 0x00000006ff067e24 */ /* 0x000fe2000f8e00ff */
[----:B-----5:R-:W-:Y:S01]  /*6720*/  MOV R11, UR5 ;  /* 0x00000005000b7c02 */ /* 0x020fe20008000f00 */
[----:B------:R-:W-:Y:S02]  /*6730*/  IMAD.U32 R10, RZ, RZ, UR4 ;  /* 0x00000004ff0a7e24 */ /* 0x000fe4000f8e00ff */
[----:B------:R-:W-:Y:S07]  /*6740*/  LEPC R20, `(.L_x_89) ;  /* 0x000000001014794e */ /* 0x000fee0000000000 */
[----:B--2-4-:R-:W-:Y:S05]  /*6750*/  CALL.ABS.NOINC R2 ;  /* 0x0000000002007343 */ /* 0x014fea0003c00000 */
.L_x_89:
[----:B------:R-:W-:Y:S05]  /*6760*/  WARPSYNC.ALL ;  /* 0x0000000000007948 */ /* 0x000fea0003800000 */
[----:B------:R-:W-:Y:S01]  /*6770*/  R2UR UR4, R39 ;  /* 0x00000000270472ca */ /* 0x000fe200000e0000 */
[--C-:B----4-:R-:W-:Y:S01]  /*6780*/  HADD2.F32 R40, -RZ, R48.reuse.H0_H0 ;  /* 0x20000030ff287230 */ /* 0x110fe20000004100 */
[----:B------:R-:W-:Y:S01]  /*6790*/  ISETP.NE.AND P0, PT, R89, RZ, PT ;  /* 0x000000ff5900720c */ /* 0x000fe20003f05270 */
[----:B------:R-:W-:Y:S01]  /*67a0*/  HADD2.F32 R43, -RZ, R48.H1_H1 ;  /* 0x30000030ff2b7230 */ /* 0x000fe20000004100 */
[----:B------:R-:W-:Y:S01]  /*67b0*/  BSSY.RECONVERGENT B0, `(.L_x_90) ;  /* 0x0000088000007945 */ /* 0x000fe20003800200 */
[----:B------:R-:W-:Y:S01]  /*67c0*/  HADD2.F32 R42, -RZ, R49.H1_H1 ;  /* 0x30000031ff2a7230 */ /* 0x000fe20000004100 */
[----:B------:R-:W-:Y:S01]  /*67d0*/  IADD3 R46, PT, PT, R46, 0x1, RZ ;  /* 0x000000012e2e7810 */ /* 0x000fe20007ffe0ff */
[----:B------:R-:W-:Y:S02]  /*67e0*/  HADD2.F32 R45, -RZ, R51.H0_H0 ;  /* 0x20000033ff2d7230 */ /* 0x000fe40000004100 */
[----:B--2---:R-:W-:Y:S04]  /*67f0*/  HADD2.F32 R44, -RZ, R75.H1_H1 ;  /* 0x3000004bff2c7230 */ /* 0x004fe80000004100 */
[----:B------:R-:W2:Y:S02]  /*6800*/  LDTM.x32 R4, tmem[UR4] ;  /* 0x00000004000479ee */ /* 0x000ea400082c0000 */
[C---:B--2---:R-:W-:Y:S01]  /*6810*/  FMUL R0, R38.reuse, R4 ;  /* 0x0000000426007220 */ /* 0x044fe20000400000 */
[C---:B------:R-:W-:Y:S01]  /*6820*/  FMUL R2, R38.reuse, R5 ;  /* 0x0000000526027220 */ /* 0x040fe20000400000 */
[C---:B-1----:R-:W-:Y:S01]  /*6830*/  FMUL R3, R38.reuse, R6 ;  /* 0x0000000626037220 */ /* 0x042fe20000400000 */
[C---:B------:R-:W-:Y:S01]  /*6840*/  FMUL R7, R38.reuse, R7 ;  /* 0x0000000726077220 */ /* 0x040fe20000400000 */
[C---:B------:R-:W-:Y:S01]  /*6850*/  FFMA R0, R41.reuse, R40, R0 ;  /* 0x0000002829007223 */ /* 0x040fe20000000000 */
[----:B------:R-:W-:Y:S02]  /*6860*/  HADD2.F32 R40, -RZ, R49.H0_H0 ;  /* 0x20000031ff287230 */ /* 0x000fe40000004100 */
[C---:B------:R-:W-:Y:S01]  /*6870*/  FFMA R2, R41.reuse, R43, R2 ;  /* 0x0000002b29027223 */ /* 0x040fe20000000002 */
[--C-:B------:R-:W-:Y:S02]  /*6880*/  HADD2.F32 R43, -RZ, R50.reuse.H0_H0 ;  /* 0x20000032ff2b7230 */ /* 0x100fe40000004100 */
[C---:B------:R-:W-:Y:S01]  /*6890*/  FMUL R4, R38.reuse, R8 ;  /* 0x0000000826047220 */ /* 0x040fe20000400000 */
[----:B------:R-:W-:Y:S01]  /*68a0*/  FMUL R5, R38, R9 ;  /* 0x0000000926057220 */ /* 0x000fe20000400000 */
[C---:B------:R-:W-:Y:S01]  /*68b0*/  FFMA R3, R41.reuse, R40, R3 ;  /* 0x0000002829037223 */ /* 0x040fe20000000003 */
[----:B------:R-:W-:Y:S01]  /*68c0*/  HADD2.F32 R40, -RZ, R50.H1_H1 ;  /* 0x30000032ff287230 */ /* 0x000fe20000004100 */
[----:B------:R-:W-:Y:S01]  /*68d0*/  F2FP.F16.F32.PACK_AB R52, R2, R0 ;  /* 0x000000000234723e */ /* 0x000fe200000000ff */
[C---:B------:R-:W-:Y:S01]  /*68e0*/  FFMA R7, R41.reuse, R42, R7 ;  /* 0x0000002a29077223 */ /* 0x040fe20000000007 */
[C---:B------:R-:W-:Y:S01]  /*68f0*/  FFMA R4, R41.reuse, R43, R4 ;  /* 0x0000002b29047223 */ /* 0x040fe20000000004 */
[C---:B------:R-:W-:Y:S01]  /*6900*/  FMUL R6, R38.reuse, R10 ;  /* 0x0000000a26067220 */ /* 0x040fe20000400000 */
[----:B------:R-:W-:Y:S02]  /*6910*/  HADD2.F32 R42, -RZ, R51.H1_H1 ;  /* 0x30000033ff2a7230 */ /* 0x000fe40000004100 */
[----:B------:R-:W-:Y:S01]  /*6920*/  FFMA R5, R41, R40, R5 ;  /* 0x0000002829057223 */ /* 0x000fe20000000005 */
[----:B------:R-:W-:Y:S01]  /*6930*/  F2FP.F16.F32.PACK_AB R53, R7, R3 ;  /* 0x000000030735723e */ /* 0x000fe200000000ff */
[----:B------:R-:W-:Y:S01]  /*6940*/  FFMA R6, R41, R45, R6 ;  /* 0x0000002d29067223 */ /* 0x000fe20000000006 */
[C---:B------:R-:W-:Y:S01]  /*6950*/  FMUL R11, R38.reuse, R11 ;  /* 0x0000000b260b7220 */ /* 0x040fe20000400000 */
[--C-:B------:R-:W-:Y:S01]  /*6960*/  HADD2.F32 R40, -RZ, R56.reuse.H0_H0 ;  /* 0x20000038ff287230 */ /* 0x100fe20000004100 */
[----:B------:R-:W-:Y:S01]  /*6970*/  F2FP.F16.F32.PACK_AB R54, R5, R4 ;  /* 0x000000040536723e */ /* 0x000fe200000000ff */
[C---:B------:R-:W-:Y:S01]  /*6980*/  FMUL R8, R38.reuse, R12 ;  /* 0x0000000c26087220 */ /* 0x040fe20000400000 */
[C---:B------:R-:W-:Y:S01]  /*6990*/  FFMA R11, R41.reuse, R42, R11 ;  /* 0x0000002a290b7223 */ /* 0x040fe2000000000b */
[----:B------:R-:W-:Y:S02]  /*69a0*/  HADD2.F32 R42, -RZ, R56.H1_H1 ;  /* 0x30000038ff2a7230 */ /* 0x000fe40000004100 */
[C---:B------:R-:W-:Y:S01]  /*69b0*/  FMUL R9, R38.reuse, R13 ;  /* 0x0000000d26097220 */ /* 0x040fe20000400000 */
[--C-:B------:R-:W-:Y:S02]  /*69c0*/  HADD2.F32 R43, -RZ, R57.reuse.H0_H0 ;  /* 0x20000039ff2b7230 */ /* 0x100fe40000004100 */
[----:B------:R-:W-:Y:S01]  /*69d0*/  FFMA R8, R41, R40, R8 ;  /* 0x0000002829087223 */ /* 0x000fe20000000008 */
[----:B------:R-:W-:Y:S01]  /*69e0*/  F2FP.F16.F32.PACK_AB R55, R11, R6 ;  /* 0x000000060b37723e */ /* 0x000fe200000000ff */
[----:B------:R-:W-:Y:S01]  /*69f0*/  FFMA R9, R41, R42, R9 ;  /* 0x0000002a29097223 */ /* 0x000fe20000000009 */
[C---:B------:R-:W-:Y:S01]  /*6a00*/  FMUL R10, R38.reuse, R14 ;  /* 0x0000000e260a7220 */ /* 0x040fe20000400000 */
[----:B------:R-:W-:Y:S02]  /*6a10*/  HADD2.F32 R40, -RZ, R57.H1_H1 ;  /* 0x30000039ff287230 */ /* 0x000fe40000004100 */
[C---:B------:R-:W-:Y:S01]  /*6a20*/  FMUL R15, R38.reuse, R15 ;  /* 0x0000000f260f7220 */ /* 0x040fe20000400000 */
[----:B------:R1:W-:Y:S01]  /*6a30*/  STS.128 [R116], R52 ;  /* 0x0000003474007388 */ /* 0x0003e20000000c00 */
[----:B------:R-:W-:Y:S01]  /*6a40*/  F2FP.F16.F32.PACK_AB R60, R9, R8 ;  /* 0x00000008093c723e */ /* 0x000fe200000000ff */
[C---:B------:R-:W-:Y:S01]  /*6a50*/  FFMA R10, R41.reuse, R43, R10 ;  /* 0x0000002b290a7223 */ /* 0x040fe2000000000a */
[--C-:B------:R-:W-:Y:S02]  /*6a60*/  HADD2.F32 R43, -RZ, R58.reuse.H0_H0 ;  /* 0x2000003aff2b7230 */ /* 0x100fe40000004100 */
[----:B------:R-:W-:Y:S01]  /*6a70*/  FFMA R15, R41, R40, R15 ;  /* 0x00000028290f7223 */ /* 0x000fe2000000000f */
[C---:B------:R-:W-:Y:S01]  /*6a80*/  FMUL R12, R38.reuse, R16 ;  /* 0x00000010260c7220 */ /* 0x040fe20000400000 */
[----:B------:R-:W-:Y:S02]  /*6a90*/  HADD2.F32 R42, -RZ, R58.H1_H1 ;  /* 0x3000003aff2a7230 */ /* 0x000fe40000004100 */
[C---:B------:R-:W-:Y:S01]  /*6aa0*/  FMUL R13, R38.reuse, R17 ;  /* 0x00000011260d7220 */ /* 0x040fe20000400000 */
[--C-:B------:R-:W-:Y:S01]  /*6ab0*/  HADD2.F32 R45, -RZ, R59.reuse.H0_H0 ;  /* 0x2000003bff2d7230 */ /* 0x100fe20000004100 */
[----:B------:R-:W-:Y:S01]  /*6ac0*/  F2FP.F16.F32.PACK_AB R61, R15, R10 ;  /* 0x0000000a0f3d723e */ /* 0x000fe200000000ff */
[C---:B------:R-:W-:Y:S01]  /*6ad0*/  FFMA R12, R41.reuse, R43, R12 ;  /* 0x0000002b290c7223 */ /* 0x040fe2000000000c */
[C---:B------:R-:W-:Y:S01]  /*6ae0*/  FFMA R13, R41.reuse, R42, R13 ;  /* 0x0000002a290d7223 */ /* 0x040fe2000000000d */
[C---:B------:R-:W-:Y:S01]  /*6af0*/  FMUL R14, R38.reuse, R18 ;  /* 0x00000012260e7220 */ /* 0x040fe20000400000 */
[----:B------:R-:W-:Y:S02]  /*6b00*/  HADD2.F32 R40, -RZ, R59.H1_H1 ;  /* 0x3000003bff287230 */ /* 0x000fe40000004100 */
[C---:B------:R-:W-:Y:S01]  /*6b10*/  FMUL R19, R38.reuse, R19 ;  /* 0x0000001326137220 */ /* 0x040fe20000400000 */
[--C-:B------:R-:W-:Y:S02]  /*6b20*/  HADD2.F32 R43, -RZ, R64.reuse.H0_H0 ;  /* 0x20000040ff2b7230 */ /* 0x100fe40000004100 */
[C---:B------:R-:W-:Y:S01]  /*6b30*/  FFMA R14, R41.reuse, R45, R14 ;  /* 0x0000002d290e7223 */ /* 0x040fe2000000000e */
[C---:B------:R-:W-:Y:S01]  /*6b40*/  FMUL R16, R38.reuse, R20 ;  /* 0x0000001426107220 */ /* 0x040fe20000400000 */
[C---:B------:R-:W-:Y:S01]  /*6b50*/  FFMA R19, R41.reuse, R40, R19 ;  /* 0x0000002829137223 */ /* 0x040fe20000000013 */
[----:B------:R-:W-:Y:S02]  /*6b60*/  HADD2.F32 R40, -RZ, R64.H1_H1 ;  /* 0x30000040ff287230 */ /* 0x000fe40000004100 */
[C---:B------:R-:W-:Y:S01]  /*6b70*/  FMUL R17, R38.reuse, R21 ;  /* 0x0000001526117220 */ /* 0x040fe20000400000 */
[--C-:B------:R-:W-:Y:S02]  /*6b80*/  HADD2.F32 R45, -RZ, R65.reuse.H0_H0 ;  /* 0x20000041ff2d7230 */ /* 0x100fe40000004100 */
[C---:B------:R-:W-:Y:S01]  /*6b90*/  FMUL R18, R38.reuse, R22 ;  /* 0x0000001626127220 */ /* 0x040fe20000400000 */
[----:B------:R-:W-:Y:S02]  /*6ba0*/  HADD2.F32 R42, -RZ, R65.H1_H1 ;  /* 0x30000041ff2a7230 */ /* 0x000fe40000004100 */
[C---:B------:R-:W-:Y:S01]  /*6bb0*/  FMUL R23, R38.reuse, R23 ;  /* 0x0000001726177220 */ /* 0x040fe20000400000 */
[C---:B------:R-:W-:Y:S01]  /*6bc0*/  FFMA R16, R41.reuse, R43, R16 ;  /* 0x0000002b29107223 */ /* 0x040fe20000000010 */
[C---:B------:R-:W-:Y:S01]  /*6bd0*/  FFMA R17, R41.reuse, R40, R17 ;  /* 0x0000002829117223 */ /* 0x040fe20000000011 */
[C---:B------:R-:W-:Y:S01]  /*6be0*/  FFMA R18, R41.reuse, R45, R18 ;  /* 0x0000002d29127223 */ /* 0x040fe20000000012 */
[C---:B------:R-:W-:Y:S01]  /*6bf0*/  FFMA R23, R41.reuse, R42, R23 ;  /* 0x0000002a29177223 */ /* 0x040fe20000000017 */
[--C-:B------:R-:W-:Y:S02]  /*6c00*/  HADD2.F32 R40, -RZ, R66.reuse.H0_H0 ;  /* 0x20000042ff287230 */ /* 0x100fe40000004100 */
[C---:B------:R-:W-:Y:S01]  /*6c10*/  FMUL R20, R38.reuse, R24 ;  /* 0x0000001826147220 */ /* 0x040fe20000400000 */
[----:B------:R-:W-:Y:S02]  /*6c20*/  HADD2.F32 R42, -RZ, R66.H1_H1 ;  /* 0x30000042ff2a7230 */ /* 0x000fe40000004100 */
[C---:B------:R-:W-:Y:S01]  /*6c30*/  FMUL R21, R38.reuse, R25 ;  /* 0x0000001926157220 */ /* 0x040fe20000400000 */
[--C-:B------:R-:W-:Y:S02]  /*6c40*/  HADD2.F32 R43, -RZ, R67.reuse.H0_H0 ;  /* 0x20000043ff2b7230 */ /* 0x100fe40000004100 */
[C---:B------:R-:W-:Y:S01]  /*6c50*/  FMUL R22, R38.reuse, R26 ;  /* 0x0000001a26167220 */ /* 0x040fe20000400000 */
[C---:B------:R-:W-:Y:S01]  /*6c60*/  FFMA R20, R41.reuse, R40, R20 ;  /* 0x0000002829147223 */ /* 0x040fe20000000014 */
[C---:B------:R-:W-:Y:S01]  /*6c70*/  FFMA R21, R41.reuse, R42, R21 ;  /* 0x0000002a29157223 */ /* 0x040fe20000000015 */
[----:B------:R-:W-:Y:S02]  /*6c80*/  HADD2.F32 R40, -RZ, R67.H1_H1 ;  /* 0x30000043ff287230 */ /* 0x000fe40000004100 */
[----:B------:R-:W-:Y:S01]  /*6c90*/  FFMA R22, R41, R43, R22 ;  /* 0x0000002b29167223 */ /* 0x000fe20000000016 */
[C---:B------:R-:W-:Y:S01]  /*6ca0*/  FMUL R27, R38.reuse, R27 ;  /* 0x0000001b261b7220 */ /* 0x040fe20000400000 */
[--C-:B------:R-:W-:Y:S02]  /*6cb0*/  HADD2.F32 R43, -RZ, R72.reuse.H0_H0 ;  /* 0x20000048ff2b7230 */ /* 0x100fe40000004100 */
[C---:B------:R-:W-:Y:S01]  /*6cc0*/  FMUL R24, R38.reuse, R28 ;  /* 0x0000001c26187220 */ /* 0x040fe20000400000 */
[----:B------:R-:W-:Y:S02]  /*6cd0*/  HADD2.F32 R42, -RZ, R72.H1_H1 ;  /* 0x30000048ff2a7230 */ /* 0x000fe40000004100 */
[C---:B------:R-:W-:Y:S01]  /*6ce0*/  FMUL R25, R38.reuse, R29 ;  /* 0x0000001d26197220 */ /* 0x040fe20000400000 */
[--C-:B------:R-:W-:Y:S01]  /*6cf0*/  HADD2.F32 R45, -RZ, R73.reuse.H0_H0 ;  /* 0x20000049ff2d7230 */ /* 0x100fe20000004100 */
[----:B------:R-:W-:Y:S01]  /*6d00*/  F2FP.F16.F32.PACK_AB R62, R13, R12 ;  /* 0x0000000c0d3e723e */ /* 0x000fe200000000ff */
[C---:B------:R-:W-:Y:S01]  /*6d10*/  FMUL R26, R38.reuse, R30 ;  /* 0x0000001e261a7220 */ /* 0x040fe20000400000 */
[----:B------:R-:W-:Y:S01]  /*6d20*/  F2FP.F16.F32.PACK_AB R63, R19, R14 ;  /* 0x0000000e133f723e */ /* 0x000fe200000000ff */
[C---:B------:R-:W-:Y:S01]  /*6d30*/  FFMA R27, R41.reuse, R40, R27 ;  /* 0x00000028291b7223 */ /* 0x040fe2000000001b */
[C---:B------:R-:W-:Y:S01]  /*6d40*/  FFMA R24, R41.reuse, R43, R24 ;  /* 0x0000002b29187223 */ /* 0x040fe20000000018 */
[----:B------:R-:W-:Y:S02]  /*6d50*/  HADD2.F32 R40, -RZ, R73.H1_H1 ;  /* 0x30000049ff287230 */ /* 0x000fe40000004100 */
[C---:B------:R-:W-:Y:S01]  /*6d60*/  FFMA R25, R41.reuse, R42, R25 ;  /* 0x0000002a29197223 */ /* 0x040fe20000000019 */
[----:B------:R1:W-:Y:S01]  /*6d70*/  STS.128 [R115+0x10], R60 ;  /* 0x0000103c73007388 */ /* 0x0003e20000000c00 */
[C---:B------:R-:W-:Y:S01]  /*6d80*/  FMUL R31, R38.reuse, R31 ;  /* 0x0000001f261f7220 */ /* 0x040fe20000400000 */
[--C-:B------:R-:W-:Y:S02]  /*6d90*/  HADD2.F32 R43, -RZ, R74.reuse.H0_H0 ;  /* 0x2000004aff2b7230 */ /* 0x100fe40000004100 */
[C---:B------:R-:W-:Y:S01]  /*6da0*/  FFMA R26, R41.reuse, R45, R26 ;  /* 0x0000002d291a7223 */ /* 0x040fe2000000001a */
[C---:B------:R-:W-:Y:S01]  /*6db0*/  FMUL R28, R38.reuse, R32 ;  /* 0x00000020261c7220 */ /* 0x040fe20000400000 */
[----:B------:R-:W-:Y:S02]  /*6dc0*/  HADD2.F32 R42, -RZ, R74.H1_H1 ;  /* 0x3000004aff2a7230 */ /* 0x000fe40000004100 */
[C---:B------:R-:W-:Y:S01]  /*6dd0*/  FMUL R29, R38.reuse, R33 ;  /* 0x00000021261d7220 */ /* 0x040fe20000400000 */
[----:B------:R-:W-:Y:S02]  /*6de0*/  HADD2.F32 R45, -RZ, R75.H0_H0 ;  /* 0x2000004bff2d7230 */ /* 0x000fe40000004100 */
[C---:B------:R-:W-:Y:S01]  /*6df0*/  FMUL R30, R38.reuse, R34 ;  /* 0x00000022261e7220 */ /* 0x040fe20000400000 */
[----:B------:R-:W-:Y:S01]  /*6e00*/  FFMA R31, R41, R40, R31 ;  /* 0x00000028291f7223 */ /* 0x000fe2000000001f */
[----:B------:R-:W-:Y:S01]  /*6e10*/  FMUL R35, R38, R35 ;  /* 0x0000002326237220 */ /* 0x000fe20000400000 */
[----:B------:R-:W-:Y:S01]  /*6e20*/  F2FP.F16.F32.PACK_AB R68, R17, R16 ;  /* 0x000000101144723e */ /* 0x000fe200000000ff */
[----:B------:R-:W-:Y:S01]  /*6e30*/  FFMA R28, R41, R43, R28 ;  /* 0x0000002b291c7223 */ /* 0x000fe2000000001c */
[----:B------:R-:W-:Y:S01]  /*6e40*/  F2FP.F16.F32.PACK_AB R69, R23, R18 ;  /* 0x000000121745723e */ /* 0x000fe200000000ff */
[----:B------:R-:W-:Y:S01]  /*6e50*/  FFMA R29, R41, R42, R29 ;  /* 0x0000002a291d7223 */ /* 0x000fe2000000001d */
[----:B------:R-:W-:Y:S01]  /*6e60*/  F2FP.F16.F32.PACK_AB R70, R21, R20 ;  /* 0x000000141546723e */ /* 0x000fe200000000ff */
[----:B------:R-:W-:Y:S01]  /*6e70*/  FFMA R30, R41, R45, R30 ;  /* 0x0000002d291e7223 */ /* 0x000fe2000000001e */
[----:B------:R-:W-:Y:S01]  /*6e80*/  F2FP.F16.F32.PACK_AB R71, R27, R22 ;  /* 0x000000161b47723e */ /* 0x000fe200000000ff */
[----:B------:R-:W-:Y:S01]  /*6e90*/  FFMA R35, R41, R44, R35 ;  /* 0x0000002c29237223 */ /* 0x000fe20000000023 */
[----:B------:R-:W-:Y:S02]  /*6ea0*/  F2FP.F16.F32.PACK_AB R80, R25, R24 ;  /* 0x000000181950723e */ /* 0x000fe400000000ff */
[----:B------:R-:W-:Y:S01]  /*6eb0*/  F2FP.F16.F32.PACK_AB R81, R31, R26 ;  /* 0x0000001a1f51723e */ /* 0x000fe200000000ff */
[----:B------:R1:W-:Y:S01]  /*6ec0*/  STS.128 [R114+0x20], R68 ;  /* 0x0000204472007388 */ /* 0x0003e20000000c00 */
[----:B------:R-:W-:Y:S02]  /*6ed0*/  F2FP.F16.F32.PACK_AB R82, R29, R28 ;  /* 0x0000001c1d52723e */ /* 0x000fe400000000ff */
[----:B------:R-:W-:Y:S05]  /*6ee0*/  F2FP.F16.F32.PACK_AB R83, R35, R30 ;  /* 0x0000001e2353723e */ /* 0x000fea00000000ff */
[----:B------:R1:W-:Y:S01]  /*6ef0*/  STS.128 [R103+0x10], R80 ;  /* 0x0000105067007388 */ /* 0x0003e20000000c00 */
[----:B------:R-:W-:Y:S01]  /*6f00*/  @!PT LDS RZ, [RZ] ;  /* 0x00000000fffff984 */ /* 0x000fe20000000800 */
[----:B------:R-:W-:Y:S01]  /*6f10*/  @!PT LDS RZ, [RZ] ;  /* 0x00000000fffff984 */ /* 0x000fe20000000800 */
[----:B------:R-:W-:Y:S01]  /*6f20*/  @!PT LDS RZ, [RZ] ;  /* 0x00000000fffff984 */ /* 0x000fe20000000800 */
[----:B------:R-:W-:Y:S01]  /*6f30*/  @!PT LDS RZ, [RZ] ;  /* 0x00000000fffff984 */ /* 0x000fe20000000800 */
[----:B------:R2:W-:Y:S07]  /*6f40*/  MEMBAR.ALL.CTA ;  /* 0x0000000000007992 */ /* 0x0005ee0000008000 */
[----:B--2---:R-:W2:Y:S02]  /*6f50*/  FENCE.VIEW.ASYNC.S ;  /* 0x00000000000073c6 */ /* 0x004ea40000000000 */
[----:B--2---:R-:W-:Y:S06]  /*6f60*/  BAR.SYNC.DEFER_BLOCKING 0x1, 0x80 ;  /* 0x0042000000007b1d */ /* 0x004fec0000010000 */
[----:B------:R-:W-:Y:S05]  /*6f70*/  @P0 BRA `(.L_x_91) ;  /* 0x00000000002c0947 */ /* 0x000fea0003800000 */
[----:B------:R-:W2:Y:S01]  /*6f80*/  LDCU.64 UR6, c[0x0][0x348] ;  /* 0x00006900ff0677ac */ /* 0x000ea20008000a00 */
[----:B------:R-:W-:Y:S02]  /*6f90*/  R2UR UR5, R118 ;  /* 0x00000000760572ca */ /* 0x000fe400000e0000 */
[----:B------:R-:W-:Y:S02]  /*6fa0*/  R2UR UR42, R111 ;  /* 0x000000006f2a72ca */ /* 0x000fe400000e0000 */
[----:B------:R-:W-:Y:S02]  /*6fb0*/  R2UR UR43, R110 ;  /* 0x000000006e2b72ca */ /* 0x000fe400000e0000 */
[----:B------:R-:W-:Y:S02]  /*6fc0*/  R2UR UR44, R108 ;  /* 0x000000006c2c72ca */ /* 0x000fe400000e0000 */
[----:B------:R-:W-:Y:S05]  /*6fd0*/  R2UR UR45, R109 ;  /* 0x000000006d2d72ca */ /* 0x000fea00000e0000 */
[----:B------:R-:W-:Y:S02]  /*6fe0*/  UIADD3 UR40, UPT, UPT, UR49, 0x200, UR5 ;  /* 0x0000020031287890 */ /* 0x000fe4000fffe005 */
[----:B--2---:R-:W-:Y:S04]  /*6ff0*/  UIADD3 UR4, UP0, UPT, UR6, 0x780, URZ ;  /* 0x0000078006047890 */ /* 0x004fe8000ff1e0ff */
[----:B------:R-:W-:Y:S09]  /*7000*/  UIADD3.X UR5, UPT, UPT, URZ, UR7, URZ, UP0, !UPT ;  /* 0x00000007ff057290 */ /* 0x000ff200087fe4ff */
[----:B------:R2:W-:Y:S02]  /*7010*/  UTMASTG.5D.IM2COL [UR40], [UR4] ;  /* 0x00000028040073b5 */ /* 0x0005e40008060000 */
[----:B--2---:R0:W-:Y:S02]  /*7020*/  UTMACMDFLUSH ;  /* 0x00000000000079b7 */ /* 0x0041e40000000000 */
.L_x_91:
[----:B------:R-:W-:Y:S05]  /*7030*/  BSYNC.RECONVERGENT B0 ;  /* 0x0000000000007941 */ /* 0x000fea0003800200 */
.L_x_90:
[----:B------:R-:W-:Y:S01]  /*7040*/  R2UR UR40, R46 ;  /* 0x000000002e2872ca */ /* 0x000fe200000e0000 */
[----:B------:R-:W-:Y:S11]  /*7050*/  BSSY.RECONVERGENT B0, `(.L_x_92) ;  /* 0x0000006000007945 */ /* 0x000ff60003800200 */
[----:B------:R-:W-:Y:S01]  /*7060*/  @!UPT UIADD3 URZ, UPT, UPT, URZ, URZ, URZ ;  /* 0x000000fffffff290 */ /* 0x000fe2000fffe0ff */
[----:B------:R-:W-:Y:S04]  /*7070*/  UISETP.NE.AND UP0, UPT, UR40, 0x3, UPT ;  /* 0x000000032800788c */ /* 0x000fe8000bf05270 */
[----:B------:R-:W-:Y:S01]  /*7080*/  USEL UR42, UR40, URZ, UP0 ;  /* 0x000000ff282a7287 */ /* 0x000fe20008000000 */
[----:B------:R-:W-:Y:S11]  /*7090*/  @P0 BRA `(.L_x_93) ;  /* 0x0000000000040947 */ /* 0x000ff60003800000 */
[----:B------:R-:W-:Y:S04]  /*70a0*/  DEPBAR.LE SB0, 0x1 ;  /* 0x000080400000791a */ /* 0x000fe80000000000 */
.L_x_93:
[----:B------:R-:W-:Y:S05]  /*70b0*/  BSYNC.RECONVERGENT B0 ;  /* 0x0000000000007941 */ /* 0x000fea0003800200 */
.L_x_92:
[----:B------:R-:W-:Y:S01]  /*70c0*/  BAR.SYNC.DEFER_BLOCKING 0x1, 0x80 ;  /* 0x0042000000007b1d */ /* 0x000fe20000010000 */
[----:B------:R-:W-:Y:S01]  /*70d0*/  ISETP.NE.AND P1, PT, R113, RZ, PT ;  /* 0x000000ff7100720c */ /* 0x000fe20003f25270 */
[----:B------:R-:W-:Y:S01]  /*70e0*/  UISETP.NE.AND UP0, UPT, UR51, URZ, UPT ;  /* 0x000000ff3300728c */ /* 0x000fe2000bf05270 */
[----:B------:R-:W-:Y:S11]  /*70f0*/  LEA R3, R120, UR49, 0x3 ;  /* 0x0000003178037c11 */ /* 0x000ff6000f8e18ff */
[----:B------:R-:W-:Y:S01]  /*7100*/  @P1 SHF.L.U32 R4, R47, 0x1f, RZ ;  /* 0x0000001f2f041819 */ /* 0x000fe200000006ff */
[----:B------:R-:W-:Y:S06]  /*7110*/  BRA.U !UP0, `(.L_x_94) ;  /* 0x0000000108287547 */ /* 0x000fec000b800000 */
[----:B------:R-:W2:Y:S01]  /*7120*/  S2R R0, SR_CgaCtaId ;  /* 0x0000000000007919 */ /* 0x000ea20000008800 */
[----:B------:R-:W-:Y:S05]  /*7130*/  IMAD.U32 R2, RZ, RZ, UR52 ;  /* 0x00000034ff027e24 */ /* 0x000fea000f8e00ff */
[C---:B------:R-:W-:Y:S01]  /*7140*/  @P1 LEA R5, R2.reuse, UR49, 0x3 ;  /* 0x0000003102051c11 */ /* 0x040fe2000f8e18ff */
[----:B------:R-:W-:Y:S04]  /*7150*/  VIADD R2, R2, 0x1 ;  /* 0x0000000102027836 */ /* 0x000fe80000000000 */
[----:B------:R-:W-:Y:S01]  /*7160*/  @P1 VIADD R5, R5, 0x98 ;  /* 0x0000009805051836 */ /* 0x000fe20000000000 */
[C---:B------:R-:W-:Y:S04]  /*7170*/  ISETP.NE.AND P0, PT, R2.reuse, 0x3, PT ;  /* 0x000000030200780c */ /* 0x040fe80003f05270 */
[----:B------:R-:W-:Y:S04]  /*7180*/  SEL R2, R2, RZ, P0 ;  /* 0x000000ff02027207 */ /* 0x000fe80000000000 */
[----:B------:R-:W-:Y:S02]  /*7190*/  R2UR UR52, R2 ;  /* 0x00000000023472ca */ /* 0x000fe400000e0000 */
[----:B--2---:R-:W-:Y:S04]  /*71a0*/  @P1 PRMT R0, R0, 0x654, R5 ;  /* 0x0000065400001816 */ /* 0x004fe80000000005 */
[----:B------:R2:W-:Y:S09]  /*71b0*/  @P1 SYNCS.ARRIVE.TRANS64.RED.A1T0 RZ, [R0+URZ], RZ ;  /* 0x000000ff00ff19a7 */ /* 0x0005f200081004ff */
.L_x_94:
[----:B------:R-:W3:Y:S01]  /*71c0*/  @P1 SYNCS.PHASECHK.TRANS64.TRYWAIT P0, [R3+URZ+0x80], R4 ;  /* 0x00008004030015a7 */ /* 0x000ee200080011ff */
[----:B------:R-:W-:Y:S01]  /*71d0*/  BSSY B1, `(.L_x_95) ;  /* 0x0000015000017945 */ /* 0x000fe20003800000 */
[----:B---3--:R-:W-:Y:S03]  /*71e0*/  @P1 SEL R117, RZ, 0x1, !P0 ;  /* 0x00000001ff751807 */ /* 0x008fe60004000000 */
[----:B------:R-:W-:Y:S05]  /*71f0*/  @!P1 BRA `(.L_x_96) ;  /* 0x0000000000489947 */ /* 0x000fea0003800000 */
[----:B------:R-:W-:Y:S01]  /*7200*/  ISETP.NE.AND P1, PT, R119, RZ, PT ;  /* 0x000000ff7700720c */ /* 0x000fe20003f25270 */
[----:B------:R-:W-:Y:S01]  /*7210*/  BSSY B0, `(.L_x_97) ;  /* 0x000000a000007945 */ /* 0x000fe20003800000 */
[----:B------:R-:W-:Y:S11]  /*7220*/  ISETP.NE.AND P0, PT, R117, RZ, PT ;  /* 0x000000ff7500720c */ /* 0x000ff60003f05270 */
[----:B------:R-:W-:Y:S04]  /*7230*/  @P1 IMAD R120, R120, 0x2000, R107 ;  /* 0x0000200078781824 */ /* 0x000fe800078e026b */
[----:B------:R-:W-:Y:S01]  /*7240*/  @P1 IMAD.IADD R5, R101, 0x1, R120 ;  /* 0x0000000165051824 */ /* 0x000fe200078e0278 */
[----:B------:R-:W-:Y:S03]  /*7250*/  @P1 IADD3 R2, PT, PT, R100, R120, RZ ;  /* 0x0000007864021210 */ /* 0x000fe60007ffe0ff */
[----:B--2---:R-:W-:Y:S01]  /*7260*/  @P1 IMAD.IADD R0, R106, 0x1, R5 ;  /* 0x000000016a001824 */ /* 0x004fe200078e0205 */
[----:B------:R-:W-:Y:S06]  /*7270*/  @P0 BRA `(.L_x_98) ;  /* 0x00000000000c0947 */ /* 0x000fec0003800000 */
[----:B------:R-:W-:Y:S04]  /*7280*/  SHF.L.U32 R4, R47, 0x1f, RZ ;  /* 0x0000001f2f047819 */ /* 0x000fe800000006ff */
[----:B------:R-:W2:Y:S02]  /*7290*/  SYNCS.PHASECHK.TRANS64.TRYWAIT P0, [R3+URZ+0x80], R4 ;  /* 0x00008004030075a7 */ /* 0x000ea400080011ff */
[----:B--2---:R-:W-:Y:S05]  /*72a0*/  @!P0 BRA `(.L_x_99) ;  /* 0x0000001800488947 */ /* 0x004fea0003800000 */
.L_x_98:
[----:B------:R-:W-:Y:S05]  /*72b0*/  BSYNC B0 ;  /* 0x0000000000007941 */ /* 0x000fea0003800000 */
.L_x_97:
[----:B------:R-:W-:Y:S11]  /*72c0*/  ISETP.NE.AND P0, PT, R119, RZ, PT ;  /* 0x000000ff7700720c */ /* 0x000ff60003f05270 */
[----:B------:R-:W-:Y:S02]  /*72d0*/  @!UPT UIADD3 URZ, UPT, UPT, URZ, URZ, URZ ;  /* 0x000000fffffff290 */ /* 0x000fe4000fffe0ff */
[----:B------:R3:W4:Y:S04]  /*72e0*/  @P0 LDS.128 R48, [R120] ;  /* 0x0000000078300984 */ /* 0x0007280000000c00 */
[----:B------:R3:W1:Y:S04]  /*72f0*/  @P0 LDS.128 R64, [R2+0x20] ;  /* 0x0000200002400984 */ /* 0x0006680000000c00 */
[----:B------:R3:W1:Y:S04]  /*7300*/  @P0 LDS.128 R56, [R5+0x10] ;  /* 0x0000100005380984 */ /* 0x0006680000000c00 */
[----:B------:R3:W1:Y:S02]  /*7310*/  @P0 LDS.128 R72, [R0+0x10] ;  /* 0x0000100000480984 */ /* 0x0006640000000c00 */
.L_x_96:
[----:B------:R-:W-:Y:S05]  /*7320*/  BSYNC B1 ;  /* 0x0000000000017941 */ /* 0x000fea0003800000 */
.L_x_95:
[----:B--23--:R-:W-:Y:S05]  /*7330*/  VIADD R0, R39, 0x20 ;  /* 0x0000002027007836 */ /* 0x00cfea0000000000 */
[----:B------:R-:W-:Y:S04]  /*7340*/  SHF.R.U32.HI R0, RZ, 0x15, R0 ;  /* 0x00000015ff007819 */ /* 0x000fe80000011600 */
[----:B------:R-:W-:Y:S11]  /*7350*/  LOP3.LUT P0, RZ, R0, 0x3, R91, 0x48, !PT ;  /* 0x0000000300ff7812 */ /* 0x000ff6000780485b */
[----:B------:R-:W-:Y:S02]  /*7360*/  @!UPT UIADD3 URZ, UPT, UPT, URZ, URZ, URZ ;  /* 0x000000fffffff290 */ /* 0x000fe4000fffe0ff */
[----:B------:R-:W-:Y:S05]  /*7370*/  @!P0 BRA `(.L_x_100) ;  /* 0x0000000000408947 */ /* 0x000fea0003800000 */
[----:B------:R-:W2:Y:S01]  /*7380*/  LDCU.64 UR8, c[0x4][0x70] ;  /* 0x01000e00ff0877ac */ /* 0x000ea20008000a00 */
[----:B------:R-:W-:Y:S01]  /*7390*/  MOV R3, 0x0 ;  /* 0x0000000000037802 */ /* 0x000fe20000000f00 */
[----:B------:R-:W-:Y:S02]  /*73a0*/  HFMA2 R12, -RZ, RZ, 0, 5.9604644775390625e-08 ;  /* 0x00000001ff0c7431 */ /* 0x000fe400000001ff */
[----:B------:R-:W-:Y:S02]  /*73b0*/  IMAD.MOV.U32 R8, RZ, RZ, 0x192 ;  /* 0x00000192ff087424 */ /* 0x000fe400078e00ff */
[----:B------:R-:W-:Y:S01]  /*73c0*/  IMAD.MOV.U32 R13, RZ, RZ, RZ ;  /* 0x000000ffff0d7224 */ /* 0x000fe200078e00ff */
[----:B------:R-:W3:Y:S01]  /*73d0*/  LDCU.64 UR6, c[0x4][0x78] ;  /* 0x01000f00ff0677ac */ /* 0x000ee20008000a00 */
[----:B------:R-:W1:Y:S01]  /*73e0*/  LDC.64 R2, c[0x4][R3] ;  /* 0x0100000003027b82 */ /* 0x000e620000000a00 */
[----:B------:R-:W5:Y:S01]  /*73f0*/  LDCU.64 UR4, c[0x4][0x10] ;  /* 0x01000200ff0477ac */ /* 0x000f620008000a00 */
[----:B--2---:R-:W-:Y:S01]  /*7400*/  MOV R5, UR9 ;  /* 0x0000000900057c02 */ /* 0x004fe20008000f00 */
[----:B------:R-:W-:Y:S01]  /*7410*/  IMAD.U32 R4, RZ, RZ, UR8 ;  /* 0x00000008ff047e24 */ /* 0x000fe2000f8e00ff */
[----:B---3--:R-:W-:Y:S01]  /*7420*/  MOV R7, UR7 ;  /* 0x0000000700077c02 */ /* 0x008fe20008000f00 */
[----:B------:R-:W-:Y:S01]  /*7430*/  IMAD.U32 R6, RZ, RZ, UR6 ;  /* 0x00000006ff067e24 */ /* 0x000fe2000f8e00ff */
[----:B-----5:R-:W-:Y:S01]  /*7440*/  MOV R11, UR5 ;  /* 0x00000005000b7c02 */ /* 0x020fe20008000f00 */
[----:B------:R-:W-:Y:S02]  /*7450*/  IMAD.U32 R10, RZ, RZ, UR4 ;  /* 0x00000004ff0a7e24 */ /* 0x000fe4000f8e00ff */
[----:B------:R-:W-:Y:S07]  /*7460*/  LEPC R20, `(.L_x_100) ;  /* 0x000000001014794e */ /* 0x000fee0000000000 */
[----:B-1--4-:R-:W-:Y:S05]  /*7470*/  CALL.ABS.NOINC R2 ;  /* 0x0000000002007343 */ /* 0x012fea0003c00000 */
.L_x_100:
[----:B------:R-:W-:Y:S01]  /*7480*/  ISETP.NE.AND P0, PT, R89, RZ, PT ;  /* 0x000000ff5900720c */ /* 0x000fe20003f05270 */
[----:B------:R-:W-:Y:S05]  /*7490*/  WARPSYNC.ALL ;  /* 0x0000000000007948 */ /* 0x000fea0003800000 */
[----:B------:R-:W-:Y:S01]  /*74a0*/  R2UR UR4, R39 ;  /* 0x00000000270472ca */ /* 0x000fe200000e0000 */
[----:B------:R-:W2:Y:S01]  /*74b0*/  S2UR UR6, SR_CgaCtaId ;  /* 0x00000000000679c3 */ /* 0x000ea20000008800 */
[----:B------:R-:W-:Y:S01]  /*74c0*/  R2UR UR5, R102 ;  /* 0x00000000660572ca */ /* 0x000fe200000e0000 */
[--C-:B----4-:R-:W-:Y:S01]  /*74d0*/  HADD2.F32 R40, -RZ, R48.reuse.H0_H0 ;  /* 0x20000030ff287230 */ /* 0x110fe20000004100 */
[----:B------:R-:W-:Y:S01]  /*74e0*/  BSSY.RECONVERGENT B0, `(.L_x_101) ;  /* 0x0000091000007945 */ /* 0x000fe20003800200 */
[----:B------:R-:W-:Y:S02]  /*74f0*/  HADD2.F32 R42, -RZ, R48.H1_H1 ;  /* 0x30000030ff2a7230 */ /* 0x000fe40000004100 */
[--C-:B------:R-:W-:Y:S02]  /*7500*/  HADD2.F32 R43, -RZ, R49.reuse.H0_H0 ;  /* 0x20000031ff2b7230 */ /* 0x100fe40000004100 */
[----:B------:R-:W-:Y:S02]  /*7510*/  HADD2.F32 R44, -RZ, R49.H1_H1 ;  /* 0x30000031ff2c7230 */ /* 0x000fe40000004100 */
[--C-:B------:R-:W-:Y:S02]  /*7520*/  HADD2.F32 R45, -RZ, R50.reuse.H0_H0 ;  /* 0x20000032ff2d7230 */ /* 0x100fe40000004100 */
[----:B------:R-:W3:Y:S01]  /*7530*/  LDTM.x32 R4, tmem[UR4+0x20] ;  /* 0x00002004000479ee */ /* 0x000ee200082c0000 */
[----:B------:R-:W-:Y:S01]  /*7540*/  NOP ;  /* 0x0000000000007918 */ /* 0x000fe20000000000 */
[----:B------:R-:W-:Y:S01]  /*7550*/  USHF.L.U32 UR4, UR42, 0xd, URZ ;  /* 0x0000000d2a047899 */ /* 0x000fe200080006ff */
[----:B------:R-:W-:Y:S01]  /*7560*/  HADD2.F32 R46, -RZ, R50.H1_H1 ;  /* 0x30000032ff2e7230 */ /* 0x000fe20000004100 */
[----:B------:R-:W-:Y:S01]  /*7570*/  UIADD3 UR5, UPT, UPT, UR5, 0xe0, URZ ;  /* 0x000000e005057890 */ /* 0x000fe2000fffe0ff */
[--C-:B------:R-:W-:Y:S02]  /*7580*/  HADD2.F32 R47, -RZ, R51.reuse.H0_H0 ;  /* 0x20000033ff2f7230 */ /* 0x100fe40000004100 */
[----:B------:R-:W-:Y:S01]  /*7590*/  HADD2.F32 R49, -RZ, R51.H1_H1 ;  /* 0x30000033ff317230 */ /* 0x000fe20000004100 */
[----:B-1----:R-:W-:Y:S01]  /*75a0*/  IADD3 R114, PT, PT, R107, UR4, RZ ;  /* 0x000000046b727c10 */ /* 0x002fe2000fffe0ff */
[--C-:B------:R-:W-:Y:S02]  /*75b0*/  HADD2.F32 R48, -RZ, R56.reuse.H0_H0 ;  /* 0x20000038ff307230 */ /* 0x100fe40000004100 */
[----:B------:R-:W-:Y:S01]  /*75c0*/  HADD2.F32 R51, -RZ, R56.H1_H1 ;  /* 0x30000038ff337230 */ /* 0x000fe20000004100 */
[-C--:B------:R-:W-:Y:S01]  /*75d0*/  IADD3 R115, PT, PT, R101, R114.reuse, RZ ;  /* 0x0000007265737210 */ /* 0x080fe20007ffe0ff */
[--C-:B------:R-:W-:Y:S01]  /*75e0*/  HADD2.F32 R50, -RZ, R57.reuse.H0_H0 ;  /* 0x20000039ff327230 */ /* 0x100fe20000004100 */
[----:B------:R-:W-:Y:S01]  /*75f0*/  IADD3 R114, PT, PT, R100, R114, RZ ;  /* 0x0000007264727210 */ /* 0x000fe20007ffe0ff */
[----:B------:R-:W-:Y:S01]  /*7600*/  HADD2.F32 R52, -RZ, R57.H1_H1 ;  /* 0x30000039ff347230 */ /* 0x000fe20000004100 */
[----:B------:R-:W-:Y:S01]  /*7610*/  IADD3 R124, PT, PT, R106, R115, RZ ;  /* 0x000000736a7c7210 */ /* 0x000fe20007ffe0ff */
[--C-:B------:R-:W-:Y:S02]  /*7620*/  HADD2.F32 R53, -RZ, R58.reuse.H0_H0 ;  /* 0x2000003aff357230 */ /* 0x100fe40000004100 */
[----:B------:R-:W-:Y:S02]  /*7630*/  HADD2.F32 R54, -RZ, R58.H1_H1 ;  /* 0x3000003aff367230 */ /* 0x000fe40000004100 */
[--C-:B------:R-:W-:Y:S02]  /*7640*/  HADD2.F32 R55, -RZ, R59.reuse.H0_H0 ;  /* 0x2000003bff377230 */ /* 0x100fe40000004100 */
[----:B------:R-:W-:Y:S01]  /*7650*/  HADD2.F32 R56, -RZ, R59.H1_H1 ;  /* 0x3000003bff387230 */ /* 0x000fe20000004100 */
[----:B--2---:R-:W-:Y:S01]  /*7660*/  UPRMT UR5, UR6, 0x654, UR5 ;  /* 0x0000065406057896 */ /* 0x004fe20008000005 */
[C---:B---3--:R-:W-:Y:S01]  /*7670*/  FMUL R4, R38.reuse, R4 ;  /* 0x0000000426047220 */ /* 0x048fe20000400000 */
[C---:B------:R-:W-:Y:S01]  /*7680*/  FMUL R5, R38.reuse, R5 ;  /* 0x0000000526057220 */ /* 0x040fe20000400000 */
[C---:B------:R-:W-:Y:S01]  /*7690*/  FMUL R6, R38.reuse, R6 ;  /* 0x0000000626067220 */ /* 0x040fe20000400000 */
[C---:B------:R-:W-:Y:S01]  /*76a0*/  FMUL R7, R38.reuse, R7 ;  /* 0x0000000726077220 */ /* 0x040fe20000400000 */
[C---:B------:R-:W-:Y:S01]  /*76b0*/  FFMA R4, R41.reuse, R40, R4 ;  /* 0x0000002829047223 */ /* 0x040fe20000000004 */
[C---:B------:R-:W-:Y:S01]  /*76c0*/  FFMA R5, R41.reuse, R42, R5 ;  /* 0x0000002a29057223 */ /* 0x040fe20000000005 */
[C---:B------:R-:W-:Y:S01]  /*76d0*/  FFMA R6, R41.reuse, R43, R6 ;  /* 0x0000002b29067223 */ /* 0x040fe20000000006 */
[----:B------:R-:W-:Y:S01]  /*76e0*/  FFMA R7, R41, R44, R7 ;  /* 0x0000002c29077223 */ /* 0x000fe20000000007 */
[----:B------:R-:W-:Y:S01]  /*76f0*/  SYNCS.ARRIVE.TRANS64.RED.A1T0 RZ, [UR5], RZ ;  /* 0x000000ffffff79a7 */ /* 0x000fe20008100405 */
[C---:B------:R-:W-:Y:S01]  /*7700*/  FMUL R8, R38.reuse, R8 ;  /* 0x0000000826087220 */ /* 0x040fe20000400000 */
[----:B------:R-:W-:Y:S01]  /*7710*/  F2FP.F16.F32.PACK_AB R80, R5, R4 ;  /* 0x000000040550723e */ /* 0x000fe200000000ff */
[C---:B------:R-:W-:Y:S01]  /*7720*/  FMUL R9, R38.reuse, R9 ;  /* 0x0000000926097220 */ /* 0x040fe20000400000 */
[----:B------:R-:W-:Y:S01]  /*7730*/  F2FP.F16.F32.PACK_AB R81, R7, R6 ;  /* 0x000000060751723e */ /* 0x000fe200000000ff */
[C---:B------:R-:W-:Y:S01]  /*7740*/  FFMA R8, R41.reuse, R45, R8 ;  /* 0x0000002d29087223 */ /* 0x040fe20000000008 */
[C---:B------:R-:W-:Y:S01]  /*7750*/  FMUL R0, R38.reuse, R10 ;  /* 0x0000000a26007220 */ /* 0x040fe20000400000 */
[C---:B------:R-:W-:Y:S01]  /*7760*/  FFMA R9, R41.reuse, R46, R9 ;  /* 0x0000002e29097223 */ /* 0x040fe20000000009 */
[C---:B------:R-:W-:Y:S01]  /*7770*/  FMUL R2, R38.reuse, R11 ;  /* 0x0000000b26027220 */ /* 0x040fe20000400000 */
[C---:B------:R-:W-:Y:S01]  /*7780*/  FMUL R3, R38.reuse, R12 ;  /* 0x0000000c26037220 */ /* 0x040fe20000400000 */
[----:B------:R-:W-:Y:S01]  /*7790*/  FFMA R0, R41, R47, R0 ;  /* 0x0000002f29007223 */ /* 0x000fe20000000000 */
[C---:B------:R-:W-:Y:S01]  /*77a0*/  FMUL R10, R38.reuse, R13 ;  /* 0x0000000d260a7220 */ /* 0x040fe20000400000 */
[----:B------:R-:W-:Y:S01]  /*77b0*/  F2FP.F16.F32.PACK_AB R82, R9, R8 ;  /* 0x000000080952723e */ /* 0x000fe200000000ff */
[C---:B------:R-:W-:Y:S01]  /*77c0*/  FFMA R2, R41.reuse, R49, R2 ;  /* 0x0000003129027223 */ /* 0x040fe20000000002 */
[C---:B------:R-:W-:Y:S01]  /*77d0*/  FFMA R3, R41.reuse, R48, R3 ;  /* 0x0000003029037223 */ /* 0x040fe20000000003 */
[C---:B------:R-:W-:Y:S01]  /*77e0*/  FFMA R10, R41.reuse, R51, R10 ;  /* 0x00000033290a7223 */ /* 0x040fe2000000000a */
[C---:B------:R-:W-:Y:S01]  /*77f0*/  FMUL R11, R38.reuse, R14 ;  /* 0x0000000e260b7220 */ /* 0x040fe20000400000 */
[C---:B------:R-:W-:Y:S01]  /*7800*/  FMUL R15, R38.reuse, R15 ;  /* 0x0000000f260f7220 */ /* 0x040fe20000400000 */
[C---:B------:R-:W-:Y:S01]  /*7810*/  FMUL R12, R38.reuse, R16 ;  /* 0x00000010260c7220 */ /* 0x040fe20000400000 */
[C---:B------:R-:W-:Y:S01]  /*7820*/  FMUL R13, R38.reuse, R17 ;  /* 0x00000011260d7220 */ /* 0x040fe20000400000 */
[C---:B------:R-:W-:Y:S01]  /*7830*/  FFMA R11, R41.reuse, R50, R11 ;  /* 0x00000032290b7223 */ /* 0x040fe2000000000b */
[C---:B------:R-:W-:Y:S01]  /*7840*/  FMUL R14, R38.reuse, R18 ;  /* 0x00000012260e7220 */ /* 0x040fe20000400000 */
[C---:B------:R-:W-:Y:S01]  /*7850*/  FFMA R15, R41.reuse, R52, R15 ;  /* 0x00000034290f7223 */ /* 0x040fe2000000000f */
[--C-:B------:R-:W-:Y:S02]  /*7860*/  HADD2.F32 R57, -RZ, R64.reuse.H0_H0 ;  /* 0x20000040ff397230 */ /* 0x100fe40000004100 */
[----:B------:R-:W-:Y:S01]  /*7870*/  FMUL R19, R38, R19 ;  /* 0x0000001326137220 */ /* 0x000fe20000400000 */
[----:B------:R-:W-:Y:S01]  /*7880*/  F2FP.F16.F32.PACK_AB R83, R2, R0 ;  /* 0x000000000253723e */ /* 0x000fe200000000ff */
[C---:B------:R-:W-:Y:S01]  /*7890*/  FFMA R12, R41.reuse, R53, R12 ;  /* 0x00000035290c7223 */ /* 0x040fe2000000000c */
[----:B------:R-:W-:Y:S02]  /*78a0*/  HADD2.F32 R58, -RZ, R64.H1_H1 ;  /* 0x30000040ff3a7230 */ /* 0x000fe40000004100 */
[C---:B------:R-:W-:Y:S01]  /*78b0*/  FMUL R16, R38.reuse, R20 ;  /* 0x0000001426107220 */ /* 0x040fe20000400000 */
[C---:B------:R-:W-:Y:S01]  /*78c0*/  FFMA R13, R41.reuse, R54, R13 ;  /* 0x00000036290d7223 */ /* 0x040fe2000000000d */
[----:B------:R1:W-:Y:S01]  /*78d0*/  STS.128 [R107+UR4], R80 ;  /* 0x000000506b007988 */ /* 0x0003e20008000c04 */
[--C-:B------:R-:W-:Y:S02]  /*78e0*/  HADD2.F32 R59, -RZ, R65.reuse.H0_H0 ;  /* 0x20000041ff3b7230 */ /* 0x100fe40000004100 */
[C---:B------:R-:W-:Y:S01]  /*78f0*/  FMUL R17, R38.reuse, R21 ;  /* 0x0000001526117220 */ /* 0x040fe20000400000 */
[C---:B------:R-:W-:Y:S01]  /*7900*/  FFMA R14, R41.reuse, R55, R14 ;  /* 0x00000037290e7223 */ /* 0x040fe2000000000e */
[----:B------:R-:W-:Y:S02]  /*7910*/  HADD2.F32 R60, -RZ, R65.H1_H1 ;  /* 0x30000041ff3c7230 */ /* 0x000fe40000004100 */
[C---:B------:R-:W-:Y:S01]  /*7920*/  FMUL R18, R38.reuse, R22 ;  /* 0x0000001626127220 */ /* 0x040fe20000400000 */
[C---:B------:R-:W-:Y:S01]  /*7930*/  FFMA R19, R41.reuse, R56, R19 ;  /* 0x0000003829137223 */ /* 0x040fe20000000013 */
        /* <DEDUP_REMOVED lines=13> */
[----:B------:R-:W-:Y:S01]  /*7a10*/  FMUL R27, R38, R27 ;  /* 0x0000001b261b7220 */ /* 0x000fe20000400000 */
[----:B------:R-:W-:Y:S01]  /*7a20*/  F2FP.F16.F32.PACK_AB R100, R10, R3 ;  /* 0x000000030a64723e */ /* 0x000fe200000000ff */
[----:B------:R-:W-:Y:S01]  /*7a30*/  FFMA R20, R41, R61, R20 ;  /* 0x0000003d29147223 */ /* 0x000fe20000000014 */
[----:B------:R-:W-:Y:S01]  /*7a40*/  F2FP.F16.F32.PACK_AB R101, R15, R11 ;  /* 0x0000000b0f65723e */ /* 0x000fe200000000ff */
[----:B------:R-:W-:Y:S01]  /*7a50*/  HADD2.F32 R66, -RZ, R72.H1_H1 ;  /* 0x30000048ff427230 */ /* 0x000fe20000004100 */
[----:B------:R-:W-:Y:S01]  /*7a60*/  F2FP.F16.F32.PACK_AB R102, R13, R12 ;  /* 0x0000000c0d66723e */ /* 0x000fe200000000ff */
[C---:B------:R-:W-:Y:S01]  /*7a70*/  FMUL R24, R38.reuse, R28 ;  /* 0x0000001c26187220 */ /* 0x040fe20000400000 */
[----:B------:R-:W-:Y:S01]  /*7a80*/  F2FP.F16.F32.PACK_AB R103, R19, R14 ;  /* 0x0000000e1367723e */ /* 0x000fe200000000ff */
[C---:B------:R-:W-:Y:S01]  /*7a90*/  FFMA R21, R41.reuse, R62, R21 ;  /* 0x0000003e29157223 */ /* 0x040fe20000000015 */
[--C-:B------:R-:W-:Y:S02]  /*7aa0*/  HADD2.F32 R67, -RZ, R73.reuse.H0_H0 ;  /* 0x20000049ff437230 */ /* 0x100fe40000004100 */
[C---:B------:R-:W-:Y:S01]  /*7ab0*/  FMUL R25, R38.reuse, R29 ;  /* 0x0000001d26197220 */ /* 0x040fe20000400000 */
[C---:B------:R-:W-:Y:S01]  /*7ac0*/  FFMA R22, R41.reuse, R63, R22 ;  /* 0x0000003f29167223 */ /* 0x040fe20000000016 */
[----:B------:R1:W-:Y:S01]  /*7ad0*/  STS.128 [R115+0x10], R100 ;  /* 0x0000106473007388 */ /* 0x0003e20000000c00 */
        /* <DEDUP_REMOVED lines=40> */
[----:B------:R-:W-:Y:S01]  /*7d60*/  R2UR UR11, R110 ;  /* 0x000000006e0b72ca */ /* 0x000fe200000e0000 */
[----:B------:R-:W-:Y:S01]  /*7d70*/  UIADD3 UR9, UPT, UPT, UR41, 0x20, URZ ;  /* 0x0000002029097890 */ /* 0x000fe2000fffe0ff */
[----:B------:R-:W-:Y:S01]  /*7d80*/  R2UR UR12, R108 ;  /* 0x000000006c0c72ca */ /* 0x000fe200000e0000 */
[----:B------:R-:W-:Y:S01]  /*7d90*/  UIADD3 UR8, UPT, UPT, UR49, 0x200, UR4 ;  /* 0x0000020031087890 */ /* 0x000fe2000fffe004 */
[----:B------:R-:W-:Y:S01]  /*7da0*/  R2UR UR13, R109 ;  /* 0x000000006d0d72ca */ /* 0x000fe200000e0000 */
[----:B--2---:R-:W-:Y:S04]  /*7db0*/  UIADD3 UR6, UP0, UPT, UR14, 0x780, URZ ;  /* 0x000007800e067890 */ /* 0x004fe8000ff1e0ff */
[----:B------:R-:W-:Y:S09]  /*7dc0*/  UIADD3.X UR7, UPT, UPT, URZ, UR15, URZ, UP0, !UPT ;  /* 0x0000000fff077290 */ /* 0x000ff200087fe4ff */
[----:B------:R2:W-:Y:S02]  /*7dd0*/  UTMASTG.5D.IM2COL [UR8], [UR6] ;  /* 0x00000008060073b5 */ /* 0x0005e40008060000 */
[----:B--2---:R0:W-:Y:S02]  /*7de0*/  UTMACMDFLUSH ;  /* 0x00000000000079b7 */ /* 0x0041e40000000000 */
.L_x_102:
[----:B------:R-:W-:Y:S05]  /*7df0*/  BSYNC.RECONVERGENT B0 ;  /* 0x0000000000007941 */ /* 0x000fea0003800200 */
.L_x_101:
[----:B------:R-:W-:Y:S01]  /*7e00*/  MOV R0, UR40 ;  /* 0x0000002800007c02 */ /* 0x000fe20008000f00 */
[----:B------:R-:W-:Y:S01]  /*7e10*/  UIADD3 UR4, UPT, UPT, UR42, 0x1, URZ ;  /* 0x000000012a047890 */ /* 0x000fe2000fffe0ff */
[----:B------:R-:W-:Y:S05]  /*7e20*/  BSSY.RECONVERGENT B0, `(.L_x_103) ;  /* 0x0000005000007945 */ /* 0x000fea0003800200 */
[----:B------:R-:W-:Y:S02]  /*7e30*/  MOV R2, UR4 ;  /* 0x0000000400027c02 */ /* 0x000fe40008000f00 */
[----:B------:R-:W-:Y:S01]  /*7e40*/  MOV R46, UR4 ;  /* 0x00000004002e7c02 */ /* 0x000fe20008000f00 */
[----:B------:R-:W-:Y:S05]  /*7e50*/  @P0 BRA `(.L_x_104) ;  /* 0x0000000000040947 */ /* 0x000fea0003800000 */
[----:B------:R-:W-:Y:S04]  /*7e60*/  DEPBAR.LE SB0, 0x1 ;  /* 0x000080400000791a */ /* 0x000fe80000000000 */
.L_x_104:
[----:B------:R-:W-:Y:S05]  /*7e70*/  BSYNC.RECONVERGENT B0 ;  /* 0x0000000000007941 */ /* 0x000fea0003800200 */
.L_x_103:
[----:B------:R-:W-:Y:S01]  /*7e80*/  BAR.SYNC.DEFER_BLOCKING 0x1, 0x80 ;  /* 0x0042000000007b1d */ /* 0x000fe20000010000 */
[----:B------:R-:W-:Y:S01]  /*7e90*/  ISETP.NE.AND P0, PT, R2, 0x3, PT ;  /* 0x000000030200780c */ /* 0x000fe20003f05270 */
[----:B------:R-:W-:Y:S03]  /*7ea0*/  UISETP.NE.AND UP0, UPT, UR51, -0x2, UPT ;  /* 0xfffffffe3300788c */ /* 0x000fe6000bf05270 */
[----:B------:R-:W-:Y:S01]  /*7eb0*/  ISETP.EQ.XOR P1, PT, R0, 0x3, !P0 ;  /* 0x000000030000780c */ /* 0x000fe20004722a70 */
[----:B------:R-:W-:Y:S01]  /*7ec0*/  VIADD R0, R36, 0x1 ;  /* 0x0000000124007836 */ /* 0x000fe20000000000 */
[----:B------:R-:W-:Y:S02]  /*7ed0*/  SEL R46, R46, RZ, P0 ;  /* 0x000000ff2e2e7207 */ /* 0x000fe40000000000 */
[----:B------:R-:W-:Y:S04]  /*7ee0*/  SEL R3, RZ, 0x1, !P1 ;  /* 0x00000001ff037807 */ /* 0x000fe80004800000 */
[----:B------:R-:W-:Y:S01]  /*7ef0*/  LOP3.LUT R88, R88, R3, RZ, 0x3c, !PT ;  /* 0x0000000358587212 */ /* 0x000fe200078e3cff */
[----:B------:R-:W-:Y:S06]  /*7f00*/  BRA.U !UP0, `(.L_x_105) ;  /* 0x00000001082c7547 */ /* 0x000fec000b800000 */
[----:B------:R-:W-:Y:S01]  /*7f10*/  ISETP.NE.AND P2, PT, R113, RZ, PT ;  /* 0x000000ff7100720c */ /* 0x000fe20003f45270 */
[----:B------:R-:W2:Y:S01]  /*7f20*/  S2R R2, SR_CgaCtaId ;  /* 0x0000000000027919 */ /* 0x000ea20000008800 */
[----:B------:R-:W-:Y:S11]  /*7f30*/  IMAD.U32 R3, RZ, RZ, UR52 ;  /* 0x00000034ff037e24 */ /* 0x000ff6000f8e00ff */
        /* <DEDUP_REMOVED lines=8> */
.L_x_105:
[----:B------:R-:W-:Y:S01]  /*7fc0*/  R2UR UR5, R84 ;  /* 0x00000000540572ca */ /* 0x000fe200000e0000 */
[----:B------:R-:W-:Y:S01]  /*7fd0*/  UISETP.NE.AND UP0, UPT, UR55, URZ, UPT ;  /* 0x000000ff3700728c */ /* 0x000fe2000bf05270 */
[----:B------:R-:W-:Y:S01]  /*7fe0*/  R2UR UR4, R85 ;  /* 0x00000000550472ca */ /* 0x000fe200000e0000 */
[----:B------:R-:W-:Y:S01]  /*7ff0*/  IMAD.MOV.U32 R17, RZ, RZ, R105 ;  /* 0x000000ffff117224 */ /* 0x000fe200078e0069 */
[----:B------:R-:W-:Y:S01]  /*8000*/  ISETP.NE.AND P0, PT, R0, 0x2, PT ;  /* 0x000000020000780c */ /* 0x000fe20003f05270 */
[----:B------:R-:W-:Y:S01]  /*8010*/  UIADD3 UR51, UPT, UPT, UR51, 0x2, URZ ;  /* 0x0000000233337890 */ /* 0x000fe2000fffe0ff */
[----:B------:R-:W-:Y:S02]  /*8020*/  LOP3.LUT R86, R86, 0x1, RZ, 0x3c, !PT ;  /* 0x0000000156567812 */ /* 0x000fe400078e3cff */
[----:B--2---:R-:W-:Y:S02]  /*8030*/  SEL R2, RZ, 0x1, P0 ;  /* 0x00000001ff027807 */ /* 0x004fe40000000000 */
[----:B------:R-:W-:Y:S02]  /*8040*/  SEL R36, R0, RZ, P0 ;  /* 0x000000ff00247207 */ /* 0x000fe40000000000 */
[----:B------:R-:W-:Y:S01]  /*8050*/  LOP3.LUT R87, R87, R2, RZ, 0x3c, !PT ;  /* 0x0000000257577212 */ /* 0x000fe200078e3cff */
[----:B------:R-:W-:Y:S02]  /*8060*/  UIADD3 UR22, UPT, UPT, UR36, UR5, URZ ;  /* 0x0000000524167290 */ /* 0x000fe4000fffe0ff */
[----:B------:R-:W-:Y:S01]  /*8070*/  UIADD3 UR50, UPT, UPT, UR37, UR4, URZ ;  /* 0x0000000425327290 */ /* 0x000fe2000fffe0ff */
[----:B------:R-:W-:Y:S11]  /*8080*/  BRA.U UP0, `(.L_x_106) ;  /* 0xffffffd500247547 */ /* 0x000ff6000b83ffff */
[----:B------:R-:W-:-:S13]  /*8090*/  ISETP.NE.AND P1, PT, R98, RZ, PT ;  /* 0x000000ff6200720c */ /* 0x000fda0003f25270 */
[----:B------:R-:W-:Y:S05]  /*80a0*/  @!P1 BRA `(.L_x_107) ;  /* 0x0000000000489947 */ /* 0x000fea0003800000 */
[----:B------:R-:W2:Y:S02]  /*80b0*/  LDCU.64 UR4, c[0x0][0x990] ;  /* 0x00013200ff0477ac */ /* 0x000ea40008000a00 */
[----:B--2---:R-:W-:-:S04]  /*80c0*/  UISETP.NE.U32.AND UP0, UPT, UR4, URZ, UPT ;  /* 0x000000ff0400728c */ /* 0x004fc8000bf05070 */
[----:B------:R-:W-:-:S09]  /*80d0*/  UISETP.NE.AND.EX UP0, UPT, UR5, URZ, UPT, UP0 ;  /* 0x000000ff0500728c */ /* 0x000fd2000bf05300 */
[----:B------:R-:W-:Y:S05]  /*80e0*/  BRA.U UP0, `(.L_x_108) ;  /* 0x00000001000c7547 */ /* 0x000fea000b800000 */
[----:B------:R-:W-:-:S13]  /*80f0*/  FSETP.NEU.AND P0, PT, R41, RZ, PT ;  /* 0x000000ff2900720b */ /* 0x000fda0003f0d000 */
[----:B------:R-:W-:Y:S05]  /*8100*/  @!P0 EXIT ;  /* 0x000000000000894d */ /* 0x000fea0003800000 */
[----:B------:R-:W-:Y:S05]  /*8110*/  BRA `(.L_x_107) ;  /* 0x00000000002c7947 */ /* 0x000fea0003800000 */
.L_x_108:
[----:B------:R-:W-:Y:S01]  /*8120*/  ISETP.NE.AND P0, PT, R112, RZ, PT ;  /* 0x000000ff7000720c */ /* 0x000fe20003f05270 */
[----:B------:R-:W-:-:S12]  /*8130*/  BSSY.RECONVERGENT B0, `(.L_x_107) ;  /* 0x0000009000007945 */ /* 0x000fd80003800200 */
[----:B------:R-:W-:Y:S05]  /*8140*/  @P0 BRA `(.L_x_109) ;  /* 0x0000000000140947 */ /* 0x000fea0003800000 */
[----:B------:R-:W2:Y:S02]  /*8150*/  LDCU.64 UR4, c[0x0][0x988] ;  /* 0x00013100ff0477ac */ /* 0x000ea40008000a00 */
[----:B--2---:R-:W-:-:S04]  /*8160*/  ISETP.NE.U32.AND P0, PT, RZ, UR4, PT ;  /* 0x00000004ff007c0c */ /* 0x004fc8000bf05070 */
[----:B------:R-:W-:-:S13]  /*8170*/  ISETP.NE.AND.EX P0, PT, RZ, UR5, PT, P0 ;  /* 0x00000005ff007c0c */ /* 0x000fda000bf05300 */
[----:B------:R-:W-:Y:S05]  /*8180*/  @!P0 EXIT ;  /* 0x000000000000894d */ /* 0x000fea0003800000 */
[----:B------:R-:W-:Y:S05]  /*8190*/  BRA `(.L_x_110) ;  /* 0x0000000000087947 */ /* 0x000fea0003800000 */
.L_x_109:
[----:B------:R-:W-:-:S13]  /*81a0*/  FSETP.NEU.AND P0, PT, R41, RZ, PT ;  /* 0x000000ff2900720b */ /* 0x000fda0003f0d000 */
[----:B------:R-:W-:Y:S05]  /*81b0*/  @!P0 EXIT ;  /* 0x000000000000894d */ /* 0x000fea0003800000 */
.L_x_110:
[----:B------:R-:W-:Y:S05]  /*81c0*/  BSYNC.RECONVERGENT B0 ;  /* 0x0000000000007941 */ /* 0x000fea0003800200 */
.L_x_107:
[----:B------:R-:W2:Y:S01]  /*81d0*/  S2UR UR5, SR_CgaCtaId ;  /* 0x00000000000579c3 */ /* 0x000ea20000008800 */
[----:B------:R-:W-:Y:S01]  /*81e0*/  ULEA UR4, UR52, UR49, 0x3 ;  /* 0x0000003134047291 */ /* 0x000fe2000f8e18ff */
[----:B------:R-:W-:-:S04]  /*81f0*/  DEPBAR.LE SB0, 0x0 ;  /* 0x000080000000791a */ /* 0x000fc80000000000 */
[----:B------:R-:W-:-:S04]  /*8200*/  UIADD3 UR4, UPT, UPT, UR4, 0x98, URZ ;  /* 0x0000009804047890 */ /* 0x000fc8000fffe0ff */
[----:B--2---:R-:W-:-:S09]  /*8210*/  UPRMT UR4, UR5, 0x654, UR4 ;  /* 0x0000065405047896 */ /* 0x004fd20008000004 */
[----:B------:R-:W-:Y:S01]  /*8220*/  SYNCS.ARRIVE.TRANS64.RED.A1T0 RZ, [UR4], RZ ;  /* 0x000000ffffff79a7 */ /* 0x000fe20008100404 */
[----:B------:R-:W-:Y:S05]  /*8230*/  EXIT ;  /* 0x000000000000794d */ /* 0x000fea0003800000 */
.L_x_19:
[----:B------:R-:W-:Y:S07]  /*8240*/  MOV R0, UR9 ;  /* 0x0000000900007c02 */ /* 0x000fee0008000f00 */
.L_x_111:
[----:B--2---:R2:W3:Y:S02]  /*8250*/  SYNCS.PHASECHK.TRANS64.TRYWAIT P0, [R0+URZ+0x40], R5 ;  /* 0x00004005000075a7 */ /* 0x0044e400080011ff */
[----:B---3--:R-:W-:Y:S05]  /*8260*/  @!P0 NANOSLEEP.SYNCS 0x989680 ;  /* 0x009896800000895d */ /* 0x008fea0003900000 */
[----:B------:R-:W3:Y:S02]  /*8270*/  @!P0 SYNCS.PHASECHK.TRANS64 P0, [R0+URZ+0x40], R5 ;  /* 0x00004005000085a7 */ /* 0x000ee400080010ff */
[----:B---3--:R-:W-:Y:S05]  /*8280*/  @!P0 BRA `(.L_x_111) ;  /* 0xfffffffc00f08947 */ /* 0x008fea000383ffff */
[----:B------:R-:W-:Y:S05]  /*8290*/  BRA `(.L_x_18) ;  /* 0xffffff9400947947 */ /* 0x000fea000383ffff */
.L_x_25:
[----:B------:R-:W-:Y:S07]  /*82a0*/  MOV R0, UR9 ;  /* 0x0000000900007c02 */ /* 0x000fee0008000f00 */
.L_x_112:
[----:B--2---:R2:W4:Y:S02]  /*82b0*/  SYNCS.PHASECHK.TRANS64.TRYWAIT P0, [R0+URZ+0x40], R5 ;  /* 0x00004005000075a7 */ /* 0x00452400080011ff */
[----:B----4-:R-:W-:Y:S05]  /*82c0*/  @!P0 NANOSLEEP.SYNCS 0x989680 ;  /* 0x009896800000895d */ /* 0x010fea0003900000 */
[----:B------:R-:W4:Y:S02]  /*82d0*/  @!P0 SYNCS.PHASECHK.TRANS64 P0, [R0+URZ+0x40], R5 ;  /* 0x00004005000085a7 */ /* 0x000f2400080010ff */
[----:B----4-:R-:W-:Y:S05]  /*82e0*/  @!P0 BRA `(.L_x_112) ;  /* 0xfffffffc00f08947 */ /* 0x010fea000383ffff */
[----:B------:R-:W-:Y:S05]  /*82f0*/  BRA `(.L_x_24) ;  /* 0xffffff9c00247947 */ /* 0x000fea000383ffff */
.L_x_29:
[----:B------:R-:W-:-:S07]  /*8300*/  MOV R0, UR30 ;  /* 0x0000001e00007c02 */ /* 0x000fce0008000f00 */
.L_x_113:
[----:B-1----:R1:W2:Y:S02]  /*8310*/  SYNCS.PHASECHK.TRANS64.TRYWAIT P0, [R0+URZ+0xc0], R3 ;  /* 0x0000c003000075a7 */ /* 0x0022a400080011ff */
[----:B--2---:R-:W-:Y:S05]  /*8320*/  @!P0 NANOSLEEP.SYNCS 0x989680 ;  /* 0x009896800000895d */ /* 0x004fea0003900000 */
[----:B------:R-:W2:Y:S02]  /*8330*/  @!P0 SYNCS.PHASECHK.TRANS64 P0, [R0+URZ+0xc0], R3 ;  /* 0x0000c003000085a7 */ /* 0x000ea400080010ff */
[----:B--2---:R-:W-:Y:S05]  /*8340*/  @!P0 BRA `(.L_x_113) ;  /* 0xfffffffc00f08947 */ /* 0x004fea000383ffff */
[----:B------:R-:W-:Y:S05]  /*8350*/  BRA `(.L_x_114) ;  /* 0xffffff9c00f47947 */ /* 0x000fea000383ffff */
.L_x_33:
[----:B------:R-:W-:-:S07]  /*8360*/  MOV R0, UR4 ;  /* 0x0000000400007c02 */ /* 0x000fce0008000f00 */
.L_x_115:
[----:B-1----:R1:W2:Y:S02]  /*8370*/  SYNCS.PHASECHK.TRANS64.TRYWAIT P0, [R0+URZ], R3 ;  /* 0x00000003000075a7 */ /* 0x0022a400080011ff */
[----:B--2---:R-:W-:Y:S05]  /*8380*/  @!P0 NANOSLEEP.SYNCS 0x989680 ;  /* 0x009896800000895d */ /* 0x004fea0003900000 */
[----:B------:R-:W2:Y:S02]  /*8390*/  @!P0 SYNCS.PHASECHK.TRANS64 P0, [R0+URZ], R3 ;  /* 0x00000003000085a7 */ /* 0x000ea400080010ff */
[----:B--2---:R-:W-:Y:S05]  /*83a0*/  @!P0 BRA `(.L_x_115) ;  /* 0xfffffffc00f08947 */ /* 0x004fea000383ffff */
[----:B------:R-:W-:Y:S05]  /*83b0*/  BRA `(.L_x_116) ;  /* 0xffffffa4008c7947 */ /* 0x000fea000383ffff */
.L_x_34:
[----:B------:R-:W-:-:S07]  /*83c0*/  MOV R0, UR5 ;  /* 0x0000000500007c02 */ /* 0x000fce0008000f00 */
.L_x_117:
[----:B-1----:R1:W2:Y:S02]  /*83d0*/  SYNCS.PHASECHK.TRANS64.TRYWAIT P0, [R0+URZ], R3 ;  /* 0x00000003000075a7 */ /* 0x0022a400080011ff */
[----:B--2---:R-:W-:Y:S05]  /*83e0*/  @!P0 NANOSLEEP.SYNCS 0x989680 ;  /* 0x009896800000895d */ /* 0x004fea0003900000 */
[----:B------:R-:W2:Y:S02]  /*83f0*/  @!P0 SYNCS.PHASECHK.TRANS64 P0, [R0+URZ], R3 ;  /* 0x00000003000085a7 */ /* 0x000ea400080010ff */
[----:B--2---:R-:W-:Y:S05]  /*8400*/  @!P0 BRA `(.L_x_117) ;  /* 0xfffffffc00f08947 */ /* 0x004fea000383ffff */
[----:B------:R-:W-:Y:S05]  /*8410*/  BRA `(.L_x_118) ;  /* 0xffffffa4009c7947 */ /* 0x000fea000383ffff */
.L_x_35:
[----:B------:R-:W-:-:S07]  /*8420*/  MOV R0, UR5 ;  /* 0x0000000500007c02 */ /* 0x000fce0008000f00 */
.L_x_119:
[----:B-1----:R1:W2:Y:S02]  /*8430*/  SYNCS.PHASECHK.TRANS64.TRYWAIT P0, [R0+URZ], R3 ;  /* 0x00000003000075a7 */ /* 0x0022a400080011ff */
[----:B--2---:R-:W-:Y:S05]  /*8440*/  @!P0 NANOSLEEP.SYNCS 0x989680 ;  /* 0x009896800000895d */ /* 0x004fea0003900000 */
[----:B------:R-:W2:Y:S02]  /*8450*/  @!P0 SYNCS.PHASECHK.TRANS64 P0, [R0+URZ], R3 ;  /* 0x00000003000085a7 */ /* 0x000ea400080010ff */
[----:B--2---:R-:W-:Y:S05]  /*8460*/  @!P0 BRA `(.L_x_119) ;  /* 0xfffffffc00f08947 */ /* 0x004fea000383ffff */
[----:B------:R-:W-:Y:S05]  /*8470*/  BRA `(.L_x_120) ;  /* 0xffffffa400ac7947 */ /* 0x000fea000383ffff */
.L_x_36:
[----:B------:R-:W-:-:S07]  /*8480*/  MOV R0, UR5 ;  /* 0x0000000500007c02 */ /* 0x000fce0008000f00 */
.L_x_121:
[----:B-1----:R1:W2:Y:S02]  /*8490*/  SYNCS.PHASECHK.TRANS64.TRYWAIT P0, [R0+URZ], R3 ;  /* 0x00000003000075a7 */ /* 0x0022a400080011ff */
[----:B--2---:R-:W-:Y:S05]  /*84a0*/  @!P0 NANOSLEEP.SYNCS 0x989680 ;  /* 0x009896800000895d */ /* 0x004fea0003900000 */
[----:B------:R-:W2:Y:S02]  /*84b0*/  @!P0 SYNCS.PHASECHK.TRANS64 P0, [R0+URZ], R3 ;  /* 0x00000003000085a7 */ /* 0x000ea400080010ff */
[----:B--2---:R-:W-:Y:S05]  /*84c0*/  @!P0 BRA `(.L_x_121) ;  /* 0xfffffffc00f08947 */ /* 0x004fea000383ffff */
[----:B------:R-:W-:Y:S05]  /*84d0*/  BRA `(.L_x_122) ;  /* 0xffffffa400bc7947 */ /* 0x000fea000383ffff */
.L_x_37:
[----:B------:R-:W-:-:S07]  /*84e0*/  MOV R0, UR5 ;  /* 0x0000000500007c02 */ /* 0x000fce0008000f00 */
.L_x_123:
[----:B-1----:R1:W2:Y:S02]  /*84f0*/  SYNCS.PHASECHK.TRANS64.TRYWAIT P0, [R0+URZ], R3 ;  /* 0x00000003000075a7 */ /* 0x0022a400080011ff */
[----:B--2---:R-:W-:Y:S05]  /*8500*/  @!P0 NANOSLEEP.SYNCS 0x989680 ;  /* 0x009896800000895d */ /* 0x004fea0003900000 */
[----:B------:R-:W2:Y:S02]  /*8510*/  @!P0 SYNCS.PHASECHK.TRANS64 P0, [R0+URZ], R3 ;  /* 0x00000003000085a7 */ /* 0x000ea400080010ff */
[----:B--2---:R-:W-:Y:S05]  /*8520*/  @!P0 BRA `(.L_x_123) ;  /* 0xfffffffc00f08947 */ /* 0x004fea000383ffff */
[----:B------:R-:W-:Y:S05]  /*8530*/  BRA `(.L_x_124) ;  /* 0xffffffa400cc7947 */ /* 0x000fea000383ffff */
.L_x_38:
[----:B------:R-:W-:-:S07]  /*8540*/  MOV R0, UR5 ;  /* 0x0000000500007c02 */ /* 0x000fce0008000f00 */
.L_x_125:
[----:B-1----:R1:W2:Y:S02]  /*8550*/  SYNCS.PHASECHK.TRANS64.TRYWAIT P0, [R0+URZ], R3 ;  /* 0x00000003000075a7 */ /* 0x0022a400080011ff */
[----:B--2---:R-:W-:Y:S05]  /*8560*/  @!P0 NANOSLEEP.SYNCS 0x989680 ;  /* 0x009896800000895d */ /* 0x004fea0003900000 */
[----:B------:R-:W2:Y:S02]  /*8570*/  @!P0 SYNCS.PHASECHK.TRANS64 P0, [R0+URZ], R3 ;  /* 0x00000003000085a7 */ /* 0x000ea400080010ff */
[----:B--2---:R-:W-:Y:S05]  /*8580*/  @!P0 BRA `(.L_x_125) ;  /* 0xfffffffc00f08947 */ /* 0x004fea000383ffff */
[----:B------:R-:W-:Y:S05]  /*8590*/  BRA `(.L_x_126) ;  /* 0xffffffa400dc7947 */ /* 0x000fea000383ffff */
.L_x_39:
[----:B------:R-:W-:-:S07]  /*85a0*/  MOV R0, UR5 ;  /* 0x0000000500007c02 */ /* 0x000fce0008000f00 */
.L_x_127:
[----:B-1----:R1:W2:Y:S02]  /*85b0*/  SYNCS.PHASECHK.TRANS64.TRYWAIT P0, [R0+URZ], R3 ;  /* 0x00000003000075a7 */ /* 0x0022a400080011ff */
[----:B--2---:R-:W-:Y:S05]  /*85c0*/  @!P0 NANOSLEEP.SYNCS 0x989680 ;  /* 0x009896800000895d */ /* 0x004fea0003900000 */
[----:B------:R-:W2:Y:S02]  /*85d0*/  @!P0 SYNCS.PHASECHK.TRANS64 P0, [R0+URZ], R3 ;  /* 0x00000003000085a7 */ /* 0x000ea400080010ff */
[----:B--2---:R-:W-:Y:S05]  /*85e0*/  @!P0 BRA `(.L_x_127) ;  /* 0xfffffffc00f08947 */ /* 0x004fea000383ffff */
[----:B------:R-:W-:Y:S05]  /*85f0*/  BRA `(.L_x_128) ;  /* 0xffffffa400ec7947 */ /* 0x000fea000383ffff */
.L_x_42:
[----:B------:R-:W-:-:S07]  /*8600*/  MOV R4, UR4 ;  /* 0x0000000400047c02 */ /* 0x000fce0008000f00 */
.L_x_129:
[----:B--2---:R2:W3:Y:S02]  /*8610*/  SYNCS.PHASECHK.TRANS64.TRYWAIT P1, [R4+URZ+0xc8], R7 ;  /* 0x0000c807040075a7 */ /* 0x0044e400080211ff */
[----:B---3--:R-:W-:Y:S05]  /*8620*/  @!P1 NANOSLEEP.SYNCS 0x989680 ;  /* 0x009896800000995d */ /* 0x008fea0003900000 */
[----:B------:R-:W3:Y:S02]  /*8630*/  @!P1 SYNCS.PHASECHK.TRANS64 P1, [R4+URZ+0xc8], R7 ;  /* 0x0000c807040095a7 */ /* 0x000ee400080210ff */
[----:B---3--:R-:W-:Y:S05]  /*8640*/  @!P1 BRA `(.L_x_129) ;  /* 0xfffffffc00f09947 */ /* 0x008fea000383ffff */
[----:B------:R-:W-:Y:S05]  /*8650*/  BRA `(.L_x_130) ;  /* 0xffffffa8005c7947 */ /* 0x000fea000383ffff */
.L_x_43:
[----:B--2---:R-:W-:-:S07]  /*8660*/  MOV R4, UR4 ;  /* 0x0000000400047c02 */ /* 0x004fce0008000f00 */
.L_x_131:
[----:B--2---:R2:W3:Y:S02]  /*8670*/  SYNCS.PHASECHK.TRANS64.TRYWAIT P1, [R4+URZ+0xc0], R5 ;  /* 0x0000c005040075a7 */ /* 0x0044e400080211ff */
[----:B---3--:R-:W-:Y:S05]  /*8680*/  @!P1 NANOSLEEP.SYNCS 0x989680 ;  /* 0x009896800000995d */ /* 0x008fea0003900000 */
[----:B------:R-:W3:Y:S02]  /*8690*/  @!P1 SYNCS.PHASECHK.TRANS64 P1, [R4+URZ+0xc0], R5 ;  /* 0x0000c005040095a7 */ /* 0x000ee400080210ff */
[----:B---3--:R-:W-:Y:S05]  /*86a0*/  @!P1 BRA `(.L_x_131) ;  /* 0xfffffffc00f09947 */ /* 0x008fea000383ffff */
[----:B------:R-:W-:Y:S05]  /*86b0*/  BRA `(.L_x_132) ;  /* 0xffffffa800647947 */ /* 0x000fea000383ffff */
.L_x_51:
[----:B------:R-:W-:-:S07]  /*86c0*/  MOV R0, UR20 ;  /* 0x0000001400007c02 */ /* 0x000fce0008000f00 */
.L_x_133:
[----:B-1----:R1:W2:Y:S02]  /*86d0*/  SYNCS.PHASECHK.TRANS64.TRYWAIT P0, [R0+URZ+0xc0], R5 ;  /* 0x0000c005000075a7 */ /* 0x0022a400080011ff */
[----:B--2---:R-:W-:Y:S05]  /*86e0*/  @!P0 NANOSLEEP.SYNCS 0x989680 ;  /* 0x009896800000895d */ /* 0x004fea0003900000 */
[----:B------:R-:W2:Y:S02]  /*86f0*/  @!P0 SYNCS.PHASECHK.TRANS64 P0, [R0+URZ+0xc0], R5 ;  /* 0x0000c005000085a7 */ /* 0x000ea400080010ff */
[----:B--2---:R-:W-:Y:S05]  /*8700*/  @!P0 BRA `(.L_x_133) ;  /* 0xfffffffc00f08947 */ /* 0x004fea000383ffff */
[----:B------:R-:W-:Y:S05]  /*8710*/  BRA `(.L_x_134) ;  /* 0xffffffac00f07947 */ /* 0x000fea000383ffff */
.L_x_52:
[----:B------:R-:W-:-:S07]  /*8720*/  MOV R5, UR24 ;  /* 0x0000001800057c02 */ /* 0x000fce0008000f00 */
.L_x_135:
[----:B-1----:R1:W2:Y:S02]  /*8730*/  SYNCS.PHASECHK.TRANS64.TRYWAIT P0, [R5+URZ+0xe0], R0 ;  /* 0x0000e000050075a7 */ /* 0x0022a400080011ff */
[----:B--2---:R-:W-:Y:S05]  /*8740*/  @!P0 NANOSLEEP.SYNCS 0x989680 ;  /* 0x009896800000895d */ /* 0x004fea0003900000 */
[----:B------:R-:W2:Y:S02]  /*8750*/  @!P0 SYNCS.PHASECHK.TRANS64 P0, [R5+URZ+0xe0], R0 ;  /* 0x0000e000050085a7 */ /* 0x000ea400080010ff */
[----:B--2---:R-:W-:Y:S05]  /*8760*/  @!P0 BRA `(.L_x_135) ;  /* 0xfffffffc00f08947 */ /* 0x004fea000383ffff */
[----:B------:R-:W-:Y:S05]  /*8770*/  BRA `(.L_x_136) ;  /* 0xffffffb0000c7947 */ /* 0x000fea000383ffff */
.L_x_55:
[----:B-1----:R-:W-:Y:S07]  /*8780*/  MOV R0, UR18 ;  /* 0x0000001200007c02 */ /* 0x002fee0008000f00 */
.L_x_137:
[----:B-1----:R1:W2:Y:S02]  /*8790*/  SYNCS.PHASECHK.TRANS64.TRYWAIT P0, [R0+URZ], R5 ;  /* 0x00000005000075a7 */ /* 0x0022a400080011ff */
[----:B--2---:R-:W-:Y:S05]  /*87a0*/  @!P0 NANOSLEEP.SYNCS 0x989680 ;  /* 0x009896800000895d */ /* 0x004fea0003900000 */
[----:B------:R-:W2:Y:S02]  /*87b0*/  @!P0 SYNCS.PHASECHK.TRANS64 P0, [R0+URZ], R5 ;  /* 0x00000005000085a7 */ /* 0x000ea400080010ff */
[----:B--2---:R-:W-:Y:S05]  /*87c0*/  @!P0 BRA `(.L_x_137) ;  /* 0xfffffffc00f08947 */ /* 0x004fea000383ffff */
[----:B------:R-:W-:Y:S05]  /*87d0*/  BRA `(.L_x_54) ;  /* 0xffffffb000307947 */ /* 0x000fea000383ffff */
.L_x_58:
[----:B------:R-:W-:-:S07]  /*87e0*/  MOV R0, UR4 ;  /* 0x0000000400007c02 */ /* 0x000fce0008000f00 */
.L_x_138:
[----:B-1----:R1:W3:Y:S02]  /*87f0*/  SYNCS.PHASECHK.TRANS64.TRYWAIT P0, [R0+URZ], R3 ;  /* 0x00000003000075a7 */ /* 0x0022e400080011ff */
[----:B---3--:R-:W-:Y:S05]  /*8800*/  @!P0 NANOSLEEP.SYNCS 0x989680 ;  /* 0x009896800000895d */ /* 0x008fea0003900000 */
[----:B------:R-:W3:Y:S02]  /*8810*/  @!P0 SYNCS.PHASECHK.TRANS64 P0, [R0+URZ], R3 ;  /* 0x00000003000085a7 */ /* 0x000ee400080010ff */
[----:B---3--:R-:W-:Y:S05]  /*8820*/  @!P0 BRA `(.L_x_138) ;  /* 0xfffffffc00f08947 */ /* 0x008fea000383ffff */
[----:B------:R-:W-:Y:S05]  /*8830*/  BRA `(.L_x_139) ;  /* 0xffffffb4002c7947 */ /* 0x000fea000383ffff */
.L_x_59:
[----:B------:R-:W-:-:S07]  /*8840*/  MOV R0, UR4 ;  /* 0x0000000400007c02 */ /* 0x000fce0008000f00 */
.L_x_140:
[----:B-1----:R1:W2:Y:S02]  /*8850*/  SYNCS.PHASECHK.TRANS64.TRYWAIT P0, [R0+URZ], R3 ;  /* 0x00000003000075a7 */ /* 0x0022a400080011ff */
[----:B--2---:R-:W-:Y:S05]  /*8860*/  @!P0 NANOSLEEP.SYNCS 0x989680 ;  /* 0x009896800000895d */ /* 0x004fea0003900000 */
[----:B------:R-:W2:Y:S02]  /*8870*/  @!P0 SYNCS.PHASECHK.TRANS64 P0, [R0+URZ], R3 ;  /* 0x00000003000085a7 */ /* 0x000ea400080010ff */
[----:B--2---:R-:W-:Y:S05]  /*8880*/  @!P0 BRA `(.L_x_140) ;  /* 0xfffffffc00f08947 */ /* 0x004fea000383ffff */
[----:B------:R-:W-:Y:S05]  /*8890*/  BRA `(.L_x_141) ;  /* 0xffffffb400387947 */ /* 0x000fea000383ffff */
.L_x_64:
[----:B------:R-:W-:Y:S07]  /*88a0*/  MOV R0, UR24 ;  /* 0x0000001800007c02 */ /* 0x000fee0008000f00 */
.L_x_142:
[----:B--2---:R2:W4:Y:S02]  /*88b0*/  SYNCS.PHASECHK.TRANS64.TRYWAIT P0, [R0+URZ+0xc0], R5 ;  /* 0x0000c005000075a7 */ /* 0x00452400080011ff */
[----:B----4-:R-:W-:Y:S05]  /*88c0*/  @!P0 NANOSLEEP.SYNCS 0x989680 ;  /* 0x009896800000895d */ /* 0x010fea0003900000 */
[----:B------:R-:W4:Y:S02]  /*88d0*/  @!P0 SYNCS.PHASECHK.TRANS64 P0, [R0+URZ+0xc0], R5 ;  /* 0x0000c005000085a7 */ /* 0x000f2400080010ff */
[----:B----4-:R-:W-:Y:S05]  /*88e0*/  @!P0 BRA `(.L_x_142) ;  /* 0xfffffffc00f08947 */ /* 0x010fea000383ffff */
[----:B------:R-:W-:Y:S05]  /*88f0*/  BRA `(.L_x_143) ;  /* 0xffffffb800747947 */ /* 0x000fea000383ffff */
.L_x_67:
[----:B------:R-:W-:Y:S07]  /*8900*/  MOV R0, UR24 ;  /* 0x0000001800007c02 */ /* 0x000fee0008000f00 */
.L_x_144:
[----:B--2---:R2:W4:Y:S02]  /*8910*/  SYNCS.PHASECHK.TRANS64.TRYWAIT P3, [R0+URZ+0xb8], R15 ;  /* 0x0000b80f000075a7 */ /* 0x00452400080611ff */
[----:B----4-:R-:W-:Y:S05]  /*8920*/  @!P3 NANOSLEEP.SYNCS 0x989680 ;  /* 0x009896800000b95d */ /* 0x010fea0003900000 */
[----:B------:R-:W4:Y:S02]  /*8930*/  @!P3 SYNCS.PHASECHK.TRANS64 P3, [R0+URZ+0xb8], R15 ;  /* 0x0000b80f0000b5a7 */ /* 0x000f2400080610ff */
[----:B----4-:R-:W-:Y:S05]  /*8940*/  @!P3 BRA `(.L_x_144) ;  /* 0xfffffffc00f0b947 */ /* 0x010fea000383ffff */
[----:B------:R-:W-:Y:S05]  /*8950*/  BRA `(.L_x_66) ;  /* 0xffffffbc00d07947 */ /* 0x000fea000383ffff */
.L_x_70:
[----:B------:R-:W-:Y:S07]  /*8960*/  MOV R8, UR7 ;  /* 0x0000000700087c02 */ /* 0x000fee0008000f00 */
.L_x_145:
[----:B-1----:R1:W2:Y:S02]  /*8970*/  SYNCS.PHASECHK.TRANS64.TRYWAIT P1, [R8+URZ+0x98], R15 ;  /* 0x0000980f080075a7 */ /* 0x0022a400080211ff */
[----:B--2---:R-:W-:Y:S05]  /*8980*/  @!P1 NANOSLEEP.SYNCS 0x989680 ;  /* 0x009896800000995d */ /* 0x004fea0003900000 */
[----:B------:R-:W2:Y:S02]  /*8990*/  @!P1 SYNCS.PHASECHK.TRANS64 P1, [R8+URZ+0x98], R15 ;  /* 0x0000980f080095a7 */ /* 0x000ea400080210ff */
[----:B--2---:R-:W-:Y:S05]  /*89a0*/  @!P1 BRA `(.L_x_145) ;  /* 0xfffffffc00f09947 */ /* 0x004fea000383ffff */
[----:B------:R-:W-:Y:S05]  /*89b0*/  BRA `(.L_x_146) ;  /* 0xffffffc000847947 */ /* 0x000fea000383ffff */
.L_x_71:
[----:B------:R-:W-:Y:S07]  /*89c0*/  MOV R5, UR4 ;  /* 0x0000000400057c02 */ /* 0x000fee0008000f00 */
.L_x_147:
[----:B-1----:R1:W2:Y:S02]  /*89d0*/  SYNCS.PHASECHK.TRANS64.TRYWAIT P0, [R5+URZ+0x98], R14 ;  /* 0x0000980e050075a7 */ /* 0x0022a400080011ff */
[----:B--2---:R-:W-:Y:S05]  /*89e0*/  @!P0 NANOSLEEP.SYNCS 0x989680 ;  /* 0x009896800000895d */ /* 0x004fea0003900000 */
[----:B------:R-:W2:Y:S02]  /*89f0*/  @!P0 SYNCS.PHASECHK.TRANS64 P0, [R5+URZ+0x98], R14 ;  /* 0x0000980e050085a7 */ /* 0x000ea400080010ff */
[----:B--2---:R-:W-:Y:S05]  /*8a00*/  @!P0 BRA `(.L_x_147) ;  /* 0xfffffffc00f08947 */ /* 0x004fea000383ffff */
[----:B------:R-:W-:Y:S05]  /*8a10*/  BRA `(.L_x_148) ;  /* 0xffffffc000f07947 */ /* 0x000fea000383ffff */
.L_x_73:
[----:B------:R-:W-:-:S07]  /*8a20*/  MOV R0, UR4 ;  /* 0x0000000400007c02 */ /* 0x000fce0008000f00 */
.L_x_149:
[----:B-1----:R1:W4:Y:S02]  /*8a30*/  SYNCS.PHASECHK.TRANS64.TRYWAIT P0, [R0+URZ], R3 ;  /* 0x00000003000075a7 */ /* 0x00232400080011ff */
[----:B----4-:R-:W-:Y:S05]  /*8a40*/  @!P0 NANOSLEEP.SYNCS 0x989680 ;  /* 0x009896800000895d */ /* 0x010fea0003900000 */
[----:B------:R-:W4:Y:S02]  /*8a50*/  @!P0 SYNCS.PHASECHK.TRANS64 P0, [R0+URZ], R3 ;  /* 0x00000003000085a7 */ /* 0x000f2400080010ff */
[----:B----4-:R-:W-:Y:S05]  /*8a60*/  @!P0 BRA `(.L_x_149) ;  /* 0xfffffffc00f08947 */ /* 0x010fea000383ffff */
[----:B------:R-:W-:Y:S05]  /*8a70*/  BRA `(.L_x_150) ;  /* 0xffffffc400787947 */ /* 0x000fea000383ffff */
.L_x_74:
[----:B-1----:R1:W4:Y:S02]  /*8a80*/  SYNCS.PHASECHK.TRANS64.TRYWAIT P0, [R2+URZ], R3 ;  /* 0x00000003020075a7 */ /* 0x00232400080011ff */
[----:B----4-:R-:W-:Y:S05]  /*8a90*/  @!P0 NANOSLEEP.SYNCS 0x989680 ;  /* 0x009896800000895d */ /* 0x010fea0003900000 */
[----:B------:R-:W4:Y:S02]  /*8aa0*/  @!P0 SYNCS.PHASECHK.TRANS64 P0, [R2+URZ], R3 ;  /* 0x00000003020085a7 */ /* 0x000f2400080010ff */
[----:B----4-:R-:W-:Y:S05]  /*8ab0*/  @!P0 BRA `(.L_x_74) ;  /* 0xfffffffc00f08947 */ /* 0x010fea000383ffff */
[----:B------:R-:W-:Y:S05]  /*8ac0*/  BRA `(.L_x_151) ;  /* 0xffffffc400a47947 */ /* 0x000fea000383ffff */
.L_x_76:
[----:B------:R-:W-:Y:S07]  /*8ad0*/  MOV R0, UR49 ;  /* 0x0000003100007c02 */ /* 0x000fee0008000f00 */
.L_x_152:
[----:B-1----:R1:W2:Y:S02]  /*8ae0*/  SYNCS.PHASECHK.TRANS64.TRYWAIT P0, [R0+URZ+0xc0], R3 ;  /* 0x0000c003000075a7 */ /* 0x0022a400080011ff */
[----:B--2---:R-:W-:Y:S05]  /*8af0*/  @!P0 NANOSLEEP.SYNCS 0x989680 ;  /* 0x009896800000895d */ /* 0x004fea0003900000 */
[----:B------:R-:W2:Y:S02]  /*8b00*/  @!P0 SYNCS.PHASECHK.TRANS64 P0, [R0+URZ+0xc0], R3 ;  /* 0x0000c003000085a7 */ /* 0x000ea400080010ff */
[----:B--2---:R-:W-:Y:S05]  /*8b10*/  @!P0 BRA `(.L_x_152) ;  /* 0xfffffffc00f08947 */ /* 0x004fea000383ffff */
[----:B------:R-:W-:Y:S05]  /*8b20*/  BRA `(.L_x_153) ;  /* 0xffffffc800887947 */ /* 0x000fea000383ffff */
.L_x_86:
[----:B-1----:R1:W2:Y:S02]  /*8b30*/  SYNCS.PHASECHK.TRANS64.TRYWAIT P1, [R0+URZ+0x80], R5 ;  /* 0x00008005000075a7 */ /* 0x0022a400080211ff */
[----:B--2---:R-:W-:Y:S05]  /*8b40*/  @!P1 NANOSLEEP.SYNCS 0x989680 ;  /* 0x009896800000995d */ /* 0x004fea0003900000 */
[----:B------:R-:W2:Y:S02]  /*8b50*/  @!P1 SYNCS.PHASECHK.TRANS64 P1, [R0+URZ+0x80], R5 ;  /* 0x00008005000095a7 */ /* 0x000ea400080210ff */
[----:B--2---:R-:W-:Y:S05]  /*8b60*/  @!P1 BRA `(.L_x_86) ;  /* 0xfffffffc00f09947 */ /* 0x004fea000383ffff */
[----:B------:R-:W-:Y:S05]  /*8b70*/  BRA `(.L_x_85) ;  /* 0xffffffd800687947 */ /* 0x000fea000383ffff */
.L_x_88:
[----:B-1----:R1:W3:Y:S02]  /*8b80*/  SYNCS.PHASECHK.TRANS64.TRYWAIT P0, [R102+URZ+0xd0], R3 ;  /* 0x0000d003660075a7 */ /* 0x0022e400080011ff */
[----:B---3--:R-:W-:Y:S05]  /*8b90*/  @!P0 NANOSLEEP.SYNCS 0x989680 ;  /* 0x009896800000895d */ /* 0x008fea0003900000 */
[----:B------:R-:W3:Y:S02]  /*8ba0*/  @!P0 SYNCS.PHASECHK.TRANS64 P0, [R102+URZ+0xd0], R3 ;  /* 0x0000d003660085a7 */ /* 0x000ee400080010ff */
[----:B---3--:R-:W-:Y:S05]  /*8bb0*/  @!P0 BRA `(.L_x_88) ;  /* 0xfffffffc00f08947 */ /* 0x008fea000383ffff */
[----:B------:R-:W-:Y:S05]  /*8bc0*/  BRA `(.L_x_87) ;  /* 0xffffffd800a07947 */ /* 0x000fea000383ffff */
.L_x_99:
[----:B--2---:R2:W3:Y:S02]  /*8bd0*/  SYNCS.PHASECHK.TRANS64.TRYWAIT P0, [R3+URZ+0x80], R4 ;  /* 0x00008004030075a7 */ /* 0x0044e400080011ff */
[----:B---3--:R-:W-:Y:S05]  /*8be0*/  @!P0 NANOSLEEP.SYNCS 0x989680 ;  /* 0x009896800000895d */ /* 0x008fea0003900000 */
[----:B------:R-:W3:Y:S02]  /*8bf0*/  @!P0 SYNCS.PHASECHK.TRANS64 P0, [R3+URZ+0x80], R4 ;  /* 0x00008004030085a7 */ /* 0x000ee400080010ff */
[----:B---3--:R-:W-:Y:S05]  /*8c00*/  @!P0 BRA `(.L_x_99) ;  /* 0xfffffffc00f08947 */ /* 0x008fea000383ffff */
[----:B------:R-:W-:Y:S05]  /*8c10*/  BRA `(.L_x_98) ;  /* 0xffffffe400a47947 */ /* 0x000fea000383ffff */
        .weak           $__internal_0_$__cuda_sm10x_tcgen05_guardrail_trap_col_being_dealloced_not_returned_by_alloc
        .type           $__internal_0_$__cuda_sm10x_tcgen05_guardrail_trap_col_being_dealloced_not_returned_by_alloc,@function
        .size           $__internal_0_$__cuda_sm10x_tcgen05_guardrail_trap_col_being_dealloced_not_returned_by_alloc,($__internal_1_$__cuda_sm10x_tcgen05_guardrail_trap_phase_invalid_during_alloc - $__internal_0_$__cuda_sm10x_tcgen05_guardrail_trap_col_being_dealloced_not_returned_by_alloc)
$__internal_0_$__cuda_sm10x_tcgen05_guardrail_trap_col_being_dealloced_not_returned_by_alloc:
[----:B------:R-:W-:Y:S05]  /*8c20*/  BPT.TRAP 0x1 ;  /* 0x000000040000795c */ /* 0x000fea0000300000 */
[----:B------:R-:W-:-:S04]  /*8c30*/  MOV R3, 0x0 ;  /* 0x0000000000037802 */ /* 0x000fc80000000f00 */
[----:B------:R-:W-:Y:S05]  /*8c40*/  RET.REL.NODEC R2 `(_ZN7cutlass13device_kernelINS_4conv6kernel13ConvUniversalINS1_16ConvProblemShapeILNS1_8OperatorE0ELi3EEENS1_10collective14CollectiveConvINS1_47MainloopSm100TmaUmmaWarpSpecializedImplicitGemmILS5_0ELi8ELi3ELi1ELi2EN4cute5tupleIJNSA_1CILi1EEESD_SD_EEEEENSB_IJNSC_ILi128EEENSC_ILi64EEENSB_IJSH_EEEEEENS_6half_tESK_NSA_8TiledMMAINSA_8MMA_AtomIJNSA_20SM100_MMA_F16BF16_SSISK_SK_fLi128ELi64ELNSA_4UMMA5MajorE0ELSP_0ELNSO_7ScaleInE0ELSQ_0EEEEEENSA_6LayoutISE_NSB_IJNSC_ILi0EEESU_SU_EEEEENSB_IJNSA_10UnderscoreESX_SX_EEEEENS7_6detail27Sm100ImplicitGemmTileTraitsINSA_20SM90_TMA_LOAD_IM2COLENSA_14ComposedLayoutINSA_7SwizzleILi3ELi4ELi3EEENSA_18smem_ptr_flag_bitsILi16EEENST_INSB_IJNSC_ILi8EEESH_EEENSB_IJSH_SD_EEEEEEEvEENS11_INSA_13SM90_TMA_LOADES1C_vEEEENS_8epilogue10collective18CollectiveEpilogueINS1H_23Sm100TmaWarpSpecializedILi3ELi2ELi32ELb1ELb0EEEJSJ_NSB_IJNST_ISG_SD_EENST_INSC_ILi32EEESD_EEEEESK_NSB_IJNSB_IJllllEEESD_SU_EEESK_S1R_NS1H_6fusion15FusionCallbacksIS1L_NS1S_17LinearCombinationISK_fSK_fLNS_15FloatRoundStyleE2EEESJ_S1P_JEEENSA_5SM1004TMEM4LOAD26SM100_TMEM_LOAD_32dp32b32xES12_NS13_INS14_ILi2ELi4ELi3EEES17_NST_INSB_IJS18_S1N_EEENSB_IJS1N_SD_EEEEEEENSA_39AutoVectorizingCopyWithAssumedAlignmentILi128EEENSA_21SM90_TMA_STORE_IM2COLES26_S28_S28_EEEvvEEEEvNT_6ParamsE) ;  /* 0xffffff7002ec7950 */ /* 0x000fea0003c3ffff */
        .weak           $__internal_1_$__cuda_sm10x_tcgen05_guardrail_trap_phase_invalid_during_alloc
        .type           $__internal_1_$__cuda_sm10x_tcgen05_guardrail_trap_phase_invalid_during_alloc,@function
        .size           $__internal_1_$__cuda_sm10x_tcgen05_guardrail_trap_phase_invalid_during_alloc,($__internal_2_$__cuda_sm10x_tcgen05_guardrail_trap_unallocated_columns_being_dealloced - $__internal_1_$__cuda_sm10x_tcgen05_guardrail_trap_phase_invalid_during_alloc)
$__internal_1_$__cuda_sm10x_tcgen05_guardrail_trap_phase_invalid_during_alloc:
[----:B------:R-:W-:Y:S05]  /*8c50*/  BPT.TRAP 0x1 ;  /* 0x000000040000795c */ /* 0x000fea0000300000 */
[----:B------:R-:W-:-:S04]  /*8c60*/  HFMA2 R3, -RZ, RZ, 0, 0 ;  /* 0x00000000ff037431 */ /* 0x000fc800000001ff */
[----:B------:R-:W-:Y:S05]  /*8c70*/  RET.REL.NODEC R2 `(_ZN7cutlass13device_kernelINS_4conv6kernel13ConvUniversalINS1_16ConvProblemShapeILNS1_8OperatorE0ELi3EEENS1_10collective14CollectiveConvINS1_47MainloopSm100TmaUmmaWarpSpecializedImplicitGemmILS5_0ELi8ELi3ELi1ELi2EN4cute5tupleIJNSA_1CILi1EEESD_SD_EEEEENSB_IJNSC_ILi128EEENSC_ILi64EEENSB_IJSH_EEEEEENS_6half_tESK_NSA_8TiledMMAINSA_8MMA_AtomIJNSA_20SM100_MMA_F16BF16_SSISK_SK_fLi128ELi64ELNSA_4UMMA5MajorE0ELSP_0ELNSO_7ScaleInE0ELSQ_0EEEEEENSA_6LayoutISE_NSB_IJNSC_ILi0EEESU_SU_EEEEENSB_IJNSA_10UnderscoreESX_SX_EEEEENS7_6detail27Sm100ImplicitGemmTileTraitsINSA_20SM90_TMA_LOAD_IM2COLENSA_14ComposedLayoutINSA_7SwizzleILi3ELi4ELi3EEENSA_18smem_ptr_flag_bitsILi16EEENST_INSB_IJNSC_ILi8EEESH_EEENSB_IJSH_SD_EEEEEEEvEENS11_INSA_13SM90_TMA_LOADES1C_vEEEENS_8epilogue10collective18CollectiveEpilogueINS1H_23Sm100TmaWarpSpecializedILi3ELi2ELi32ELb1ELb0EEEJSJ_NSB_IJNST_ISG_SD_EENST_INSC_ILi32EEESD_EEEEESK_NSB_IJNSB_IJllllEEESD_SU_EEESK_S1R_NS1H_6fusion15FusionCallbacksIS1L_NS1S_17LinearCombinationISK_fSK_fLNS_15FloatRoundStyleE2EEESJ_S1P_JEEENSA_5SM1004TMEM4LOAD26SM100_TMEM_LOAD_32dp32b32xES12_NS13_INS14_ILi2ELi4ELi3EEES17_NST_INSB_IJS18_S1N_EEENSB_IJS1N_SD_EEEEEEENSA_39AutoVectorizingCopyWithAssumedAlignmentILi128EEENSA_21SM90_TMA_STORE_IM2COLES26_S28_S28_EEEvvEEEEvNT_6ParamsE) ;  /* 0xffffff7002e07950 */ /* 0x000fea0003c3ffff */
        .weak           $__internal_2_$__cuda_sm10x_tcgen05_guardrail_trap_unallocated_columns_being_dealloced
        .type           $__internal_2_$__cuda_sm10x_tcgen05_guardrail_trap_unallocated_columns_being_dealloced,@function
        .size           $__internal_2_$__cuda_sm10x_tcgen05_guardrail_trap_unallocated_columns_being_dealloced,(.L_x_155 - $__internal_2_$__cuda_sm10x_tcgen05_guardrail_trap_unallocated_columns_being_dealloced)
$__internal_2_$__cuda_sm10x_tcgen05_guardrail_trap_unallocated_columns_being_dealloced:
[----:B------:R-:W-:Y:S05]  /*8c80*/  BPT.TRAP 0x1 ;  /* 0x000000040000795c */ /* 0x000fea0000300000 */
[----:B------:R-:W-:-:S04]  /*8c90*/  MOV R3, 0x0 ;  /* 0x0000000000037802 */ /* 0x000fc80000000f00 */
[----:B------:R-:W-:Y:S05]  /*8ca0*/  RET.REL.NODEC R2 `(_ZN7cutlass13device_kernelINS_4conv6kernel13ConvUniversalINS1_16ConvProblemShapeILNS1_8OperatorE0ELi3EEENS1_10collective14CollectiveConvINS1_47MainloopSm100TmaUmmaWarpSpecializedImplicitGemmILS5_0ELi8ELi3ELi1ELi2EN4cute5tupleIJNSA_1CILi1EEESD_SD_EEEEENSB_IJNSC_ILi128EEENSC_ILi64EEENSB_IJSH_EEEEEENS_6half_tESK_NSA_8TiledMMAINSA_8MMA_AtomIJNSA_20SM100_MMA_F16BF16_SSISK_SK_fLi128ELi64ELNSA_4UMMA5MajorE0ELSP_0ELNSO_7ScaleInE0ELSQ_0EEEEEENSA_6LayoutISE_NSB_IJNSC_ILi0EEESU_SU_EEEEENSB_IJNSA_10UnderscoreESX_SX_EEEEENS7_6detail27Sm100ImplicitGemmTileTraitsINSA_20SM90_TMA_LOAD_IM2COLENSA_14ComposedLayoutINSA_7SwizzleILi3ELi4ELi3EEENSA_18smem_ptr_flag_bitsILi16EEENST_INSB_IJNSC_ILi8EEESH_EEENSB_IJSH_SD_EEEEEEEvEENS11_INSA_13SM90_TMA_LOADES1C_vEEEENS_8epilogue10collective18CollectiveEpilogueINS1H_23Sm100TmaWarpSpecializedILi3ELi2ELi32ELb1ELb0EEEJSJ_NSB_IJNST_ISG_SD_EENST_INSC_ILi32EEESD_EEEEESK_NSB_IJNSB_IJllllEEESD_SU_EEESK_S1R_NS1H_6fusion15FusionCallbacksIS1L_NS1S_17LinearCombinationISK_fSK_fLNS_15FloatRoundStyleE2EEESJ_S1P_JEEENSA_5SM1004TMEM4LOAD26SM100_TMEM_LOAD_32dp32b32xES12_NS13_INS14_ILi2ELi4ELi3EEES17_NST_INSB_IJS18_S1N_EEENSB_IJS1N_SD_EEEEEEENSA_39AutoVectorizingCopyWithAssumedAlignmentILi128EEENSA_21SM90_TMA_STORE_IM2COLES26_S28_S28_EEEvvEEEEvNT_6ParamsE) ;  /* 0xffffff7002d47950 */ /* 0x000fea0003c3ffff */
.L_x_154:
[----:B------:R-:W-:-:S00]  /*8cb0*/  BRA `(.L_x_154) ;  /* 0xfffffffc00fc7947 */ /* 0x000fc0000383ffff */
[----:B------:R-:W-:-:S00]  /*8cc0*/  NOP ;  /* 0x0000000000007918 */ /* 0x000fc00000000000 */
        /* <DEDUP_REMOVED lines=11> */
.L_x_155:


//--------------------- .nv.global.init           --------------------------
	.section	.nv.global.init,"aw",@progbits
.nv.global.init:
	.type		$str$29,@object
	.size		$str$29,($str$30 - $str$29)
$str$29:
        /*0000*/ 	.byte	0x28, 0x61, 0x64, 0x64, 0x72, 0x65, 0x73, 0x73, 0x20, 0x26, 0x20, 0x6d, 0x61, 0x73, 0x6b, 0x29
        /*0010*/ 	.byte	0x20, 0x3d, 0x3d, 0x20, 0x30, 0x00
	.type		$str$30,@object
	.size		$str$30,($str$28 - $str$30)
$str$30:
        /*0016*/ 	.byte	0x2f, 0x74, 0x6d, 0x70, 0x2f, 0x63, 0x75, 0x74, 0x6c, 0x61, 0x73, 0x73, 0x5f, 0x73, 0x77, 0x65
        /*0026*/ 	.byte	0x65, 0x70, 0x5f, 0x73, 0x72, 0x63, 0x2f, 0x69, 0x6e, 0x63, 0x6c, 0x75, 0x64, 0x65, 0x2f, 0x63
        /*0036*/ 	.byte	0x75, 0x74, 0x65, 0x2f, 0x70, 0x6f, 0x69, 0x6e, 0x74, 0x65, 0x72, 0x5f, 0x66, 0x6c, 0x61, 0x67
        /*0046*/ 	.byte	0x67, 0x65, 0x64, 0x2e, 0x68, 0x70, 0x70, 0x00
	.type		$str$28,@object
	.size		$str$28,($str$27 - $str$28)
$str$28:
        /*004e*/ 	.byte	0x2f, 0x74, 0x6d, 0x70, 0x2f, 0x63, 0x75, 0x74, 0x6c, 0x61, 0x73, 0x73, 0x5f, 0x73, 0x77, 0x65
        /*005e*/ 	.byte	0x65, 0x70, 0x5f, 0x73, 0x72, 0x63, 0x2f, 0x69, 0x6e, 0x63, 0x6c, 0x75, 0x64, 0x65, 0x2f, 0x63
        /*006e*/ 	.byte	0x75, 0x74, 0x65, 0x2f, 0x61, 0x74, 0x6f, 0x6d, 0x2f, 0x63, 0x6f, 0x70, 0x79, 0x5f, 0x74, 0x72
        /*007e*/ 	.byte	0x61, 0x69, 0x74, 0x73, 0x5f, 0x73, 0x6d, 0x31, 0x30, 0x30, 0x2e, 0x68, 0x70, 0x70, 0x00
	.type		$str$27,@object
	.size		$str$27,(__unnamed_1 - $str$27)
$str$27:
        /*008d*/ 	.byte	0x28, 0x28, 0x75, 0x69, 0x6e, 0x74, 0x33, 0x32, 0x5f, 0x74, 0x28, 0x74, 0x68, 0x72, 0x65, 0x61
        /*009d*/ 	.byte	0x64, 0x49, 0x64, 0x78, 0x2e, 0x78, 0x29, 0x20, 0x2f, 0x20, 0x33, 0x32, 0x29, 0x20, 0x25, 0x20
        /*00ad*/ 	.byte	0x34, 0x29, 0x20, 0x3d, 0x3d, 0x20, 0x28, 0x28, 0x28, 0x74, 0x6d, 0x65, 0x6d, 0x5f, 0x61, 0x64
        /*00bd*/ 	.byte	0x64, 0x72, 0x20, 0x3e, 0x3e, 0x20, 0x31, 0x36, 0x29, 0x20, 0x2f, 0x20, 0x33, 0x32, 0x29, 0x20
        /*00cd*/ 	.byte	0x25, 0x20, 0x34, 0x29, 0x00
	.type		__unnamed_1,@object
	.size		__unnamed_1,(__unnamed_2 - __unnamed_1)
__unnamed_1:
        /*00d2*/ 	.byte	0x61, 0x75, 0x74, 0x6f, 0x20, 0x63, 0x75, 0x74, 0x65, 0x3a, 0x3a, 0x61, 0x73, 0x5f, 0x70, 0x6f
        /* <DEDUP_REMOVED lines=24> */
        /*0262*/ 	.byte	0x3e, 0x3e, 0x3e, 0x3e, 0x5d, 0x00
	.type		__unnamed_2,@object
	.size		__unnamed_2,(.L_2 - __unnamed_2)
__unnamed_2:
        /* <DEDUP_REMOVED lines=42> */
        /*0508*/ 	.byte	0x3e, 0x3e, 0x5d, 0x00
.L_2:


//--------------------- .nv.shared._ZN7cutlass13device_kernelINS_4conv6kernel13ConvUniversalINS1_16ConvProblemShapeILNS1_8OperatorE0ELi3EEENS1_10collective14CollectiveConvINS1_47MainloopSm100TmaUmmaWarpSpecializedImplicitGemmILS5_0ELi8ELi3ELi1ELi2EN4cute5tupleIJNSA_1CILi1EEESD_SD_EEEEENSB_IJNSC_ILi128EEENSC_ILi64EEENSB_IJSH_EEEEEENS_6half_tESK_NSA_8TiledMMAINSA_8MMA_AtomIJNSA_20SM100_MMA_F16BF16_SSISK_SK_fLi128ELi64ELNSA_4UMMA5MajorE0ELSP_0ELNSO_7ScaleInE0ELSQ_0EEEEEENSA_6LayoutISE_NSB_IJNSC_ILi0EEESU_SU_EEEEENSB_IJNSA_10UnderscoreESX_SX_EEEEENS7_6detail27Sm100ImplicitGemmTileTraitsINSA_20SM90_TMA_LOAD_IM2COLENSA_14ComposedLayoutINSA_7SwizzleILi3ELi4ELi3EEENSA_18smem_ptr_flag_bitsILi16EEENST_INSB_IJNSC_ILi8EEESH_EEENSB_IJSH_SD_EEEEEEEvEENS11_INSA_13SM90_TMA_LOADES1C_vEEEENS_8epilogue10collective18CollectiveEpilogueINS1H_23Sm100TmaWarpSpecializedILi3ELi2ELi32ELb1ELb0EEEJSJ_NSB_IJNST_ISG_SD_EENST_INSC_ILi32EEESD_EEEEESK_NSB_IJNSB_IJllllEEESD_SU_EEESK_S1R_NS1H_6fusion15FusionCallbacksIS1L_NS1S_17LinearCombinationISK_fSK_fLNS_15FloatRoundStyleE2EEESJ_S1P_JEEENSA_5SM1004TMEM4LOAD26SM100_TMEM_LOAD_32dp32b32xES12_NS13_INS14_ILi2ELi4ELi3EEES17_NST_INSB_IJS18_S1N_EEENSB_IJS1N_SD_EEEEEEENSA_39AutoVectorizingCopyWithAssumedAlignmentILi128EEENSA_21SM90_TMA_STORE_IM2COLES26_S28_S28_EEEvvEEEEvNT_6ParamsE --------------------------
	.section	.nv.shared._ZN7cutlass13device_kernelINS_4conv6kernel13ConvUniversalINS1_16ConvProblemShapeILNS1_8OperatorE0ELi3EEENS1_10collective14CollectiveConvINS1_47MainloopSm100TmaUmmaWarpSpecializedImplicitGemmILS5_0ELi8ELi3ELi1ELi2EN4cute5tupleIJNSA_1CILi1EEESD_SD_EEEEENSB_IJNSC_ILi128EEENSC_ILi64EEENSB_IJSH_EEEEEENS_6half_tESK_NSA_8TiledMMAINSA_8MMA_AtomIJNSA_20SM100_MMA_F16BF16_SSISK_SK_fLi128ELi64ELNSA_4UMMA5MajorE0ELSP_0ELNSO_7ScaleInE0ELSQ_0EEEEEENSA_6LayoutISE_NSB_IJNSC_ILi0EEESU_SU_EEEEENSB_IJNSA_10UnderscoreESX_SX_EEEEENS7_6detail27Sm100ImplicitGemmTileTraitsINSA_20SM90_TMA_LOAD_IM2COLENSA_14ComposedLayoutINSA_7SwizzleILi3ELi4ELi3EEENSA_18smem_ptr_flag_bitsILi16EEENST_INSB_IJNSC_ILi8EEESH_EEENSB_IJSH_SD_EEEEEEEvEENS11_INSA_13SM90_TMA_LOADES1C_vEEEENS_8epilogue10collective18CollectiveEpilogueINS1H_23Sm100TmaWarpSpecializedILi3ELi2ELi32ELb1ELb0EEEJSJ_NSB_IJNST_ISG_SD_EENST_INSC_ILi32EEESD_EEEEESK_NSB_IJNSB_IJllllEEESD_SU_EEESK_S1R_NS1H_6fusion15FusionCallbacksIS1L_NS1S_17LinearCombinationISK_fSK_fLNS_15FloatRoundStyleE2EEESJ_S1P_JEEENSA_5SM1004TMEM4LOAD26SM100_TMEM_LOAD_32dp32b32xES12_NS13_INS14_ILi2ELi4ELi3EEES17_NST_INSB_IJS18_S1N_EEENSB_IJS1N_SD_EEEEEEENSA_39AutoVectorizingCopyWithAssumedAlignmentILi128EEENSA_21SM90_TMA_STORE_IM2COLES26_S28_S28_EEEvvEEEEvNT_6ParamsE,"aw",@nobits
	.sectionflags	@""
	.align	16
	.zero		1024


//--------------------- .nv.shared.reserved.0     --------------------------
	.section	.nv.shared.reserved.0,"aw",@nobits
	.weak		__nv_reservedSMEM_offset_0_alias
	.size		__nv_reservedSMEM_offset_0_alias, 0, 64
	.other		__nv_reservedSMEM_offset_0_alias,@"STO_CUDA_RESERVED_SHARED STV_DEFAULT"
__nv_reservedSMEM_offset_0_alias:
	.zero		0
.nv.shared.reserved.0:
	.zero		64
	.weak		__nv_reservedSMEM_tcgen05_partition
	.type		__nv_reservedSMEM_tcgen05_partition,@object
	.size		__nv_reservedSMEM_tcgen05_partition,(.L_0 - __nv_reservedSMEM_tcgen05_partition)
__nv_reservedSMEM_tcgen05_partition:
	.zero		32
.L_0:


//--------------------- .nv.global                --------------------------
	.section	.nv.global,"aw",@nobits
.nv.global:
	.type		_ZN39_INTERNAL_8abe2dd4_4_k_cu_b31c5afb_29814cute1_E,@object
	.size		_ZN39_INTERNAL_8abe2dd4_4_k_cu_b31c5afb_29814cute1_E,(_ZN39_INTERNAL_8abe2dd4_4_k_cu_b31c5afb_29814cuda3std3__45__cpo6cbeginE - _ZN39_INTERNAL_8abe2dd4_4_k_cu_b31c5afb_29814cute1_E)
_ZN39_INTERNAL_8abe2dd4_4_k_cu_b31c5afb_29814cute1_E:
	.zero		1
	.type		_ZN39_INTERNAL_8abe2dd4_4_k_cu_b31c5afb_29814cuda3std3__45__cpo6cbeginE,@object
	.size		_ZN39_INTERNAL_8abe2dd4_4_k_cu_b31c5afb_29814cuda3std3__45__cpo6cbeginE,(_ZN39_INTERNAL_8abe2dd4_4_k_cu_b31c5afb_29814cuda3std3__48in_placeE - _ZN39_INTERNAL_8abe2dd4_4_k_cu_b31c5afb_29814cuda3std3__45__cpo6cbeginE)
_ZN39_INTERNAL_8abe2dd4_4_k_cu_b31c5afb_29814cuda3std3__45__cpo6cbeginE:
	.zero		1
	.type		_ZN39_INTERNAL_8abe2dd4_4_k_cu_b31c5afb_29814cuda3std3__48in_placeE,@object
	.size		_ZN39_INTERNAL_8abe2dd4_4_k_cu_b31c5afb_29814cuda3std3__48in_placeE,(_ZN39_INTERNAL_8abe2dd4_4_k_cu_b31c5afb_29814cuda3std6ranges3__45__cpo9iter_moveE - _ZN39_INTERNAL_8abe2dd4_4_k_cu_b31c5afb_29814cuda3std3__48in_placeE)
_ZN39_INTERNAL_8abe2dd4_4_k_cu_b31c5afb_29814cuda3std3__48in_placeE:
	.zero		1
	.type		_ZN39_INTERNAL_8abe2dd4_4_k_cu_b31c5afb_29814cuda3std6ranges3__45__cpo9iter_moveE,@object
	.size		_ZN39_INTERNAL_8abe2dd4_4_k_cu_b31c5afb_29814cuda3std6ranges3__45__cpo9iter_moveE,(_ZN39_INTERNAL_8abe2dd4_4_k_cu_b31c5afb_29814cuda3std3__45__cpo5beginE - _ZN39_INTERNAL_8abe2dd4_4_k_cu_b31c5afb_29814cuda3std6ranges3__45__cpo9iter_moveE)
_ZN39_INTERNAL_8abe2dd4_4_k_cu_b31c5afb_29814cuda3std6ranges3__45__cpo9iter_moveE:
	.zero		1
	.type		_ZN39_INTERNAL_8abe2dd4_4_k_cu_b31c5afb_29814cuda3std3__45__cpo5beginE,@object
	.size		_ZN39_INTERNAL_8abe2dd4_4_k_cu_b31c5afb_29814cuda3std3__45__cpo5beginE,(_ZN39_INTERNAL_8abe2dd4_4_k_cu_b31c5afb_29814cuda3std3__441_GLOBAL__N__8abe2dd4_4_k_cu_b31c5afb_29816ignoreE - _ZN39_INTERNAL_8abe2dd4_4_k_cu_b31c5afb_29814cuda3std3__45__cpo5beginE)
_ZN39_INTERNAL_8abe2dd4_4_k_cu_b31c5afb_29814cuda3std3__45__cpo5beginE:
	.zero		1
	.type		_ZN39_INTERNAL_8abe2dd4_4_k_cu_b31c5afb_29814cuda3std3__441_GLOBAL__N__8abe2dd4_4_k_cu_b31c5afb_29816ignoreE,@object
	.size		_ZN39_INTERNAL_8abe2dd4_4_k_cu_b31c5afb_29814cuda3std3__441_GLOBAL__N__8abe2dd4_4_k_cu_b31c5afb_29816ignoreE,(_ZN39_INTERNAL_8abe2dd4_4_k_cu_b31c5afb_29814cute7productE - _ZN39_INTERNAL_8abe2dd4_4_k_cu_b31c5afb_29814cuda3std3__441_GLOBAL__N__8abe2dd4_4_k_cu_b31c5afb_29816ignoreE)
_ZN39_INTERNAL_8abe2dd4_4_k_cu_b31c5afb_29814cuda3std3__441_GLOBAL__N__8abe2dd4_4_k_cu_b31c5afb_29816ignoreE:
	.zero		1
	.type		_ZN39_INTERNAL_8abe2dd4_4_k_cu_b31c5afb_29814cute7productE,@object
	.size		_ZN39_INTERNAL_8abe2dd4_4_k_cu_b31c5afb_29814cute7productE,(_ZN39_INTERNAL_8abe2dd4_4_k_cu_b31c5afb_29814cuda3std3__45__cpo3endE - _ZN39_INTERNAL_8abe2dd4_4_k_cu_b31c5afb_29814cute7productE)
_ZN39_INTERNAL_8abe2dd4_4_k_cu_b31c5afb_29814cute7productE:
	.zero		1
	.type		_ZN39_INTERNAL_8abe2dd4_4_k_cu_b31c5afb_29814cuda3std3__45__cpo3endE,@object
	.size		_ZN39_INTERNAL_8abe2dd4_4_k_cu_b31c5afb_29814cuda3std3__45__cpo3endE,(_ZN39_INTERNAL_8abe2dd4_4_k_cu_b31c5afb_29814cuda3std3__419piecewise_constructE - _ZN39_INTERNAL_8abe2dd4_4_k_cu_b31c5afb_29814cuda3std3__45__cpo3endE)
_ZN39_INTERNAL_8abe2dd4_4_k_cu_b31c5afb_29814cuda3std3__45__cpo3endE:
	.zero		1
	.type		_ZN39_INTERNAL_8abe2dd4_4_k_cu_b31c5afb_29814cuda3std3__419piecewise_constructE,@object
	.size		_ZN39_INTERNAL_8abe2dd4_4_k_cu_b31c5afb_29814cuda3std3__419piecewise_constructE,(_ZN39_INTERNAL_8abe2dd4_4_k_cu_b31c5afb_29814cuda3std3__45__cpo4cendE - _ZN39_INTERNAL_8abe2dd4_4_k_cu_b31c5afb_29814cuda3std3__419piecewise_constructE)
_ZN39_INTERNAL_8abe2dd4_4_k_cu_b31c5afb_29814cuda3std3__419piecewise_constructE:
	.zero		1
	.type		_ZN39_INTERNAL_8abe2dd4_4_k_cu_b31c5afb_29814cuda3std3__45__cpo4cendE,@object
	.size		_ZN39_INTERNAL_8abe2dd4_4_k_cu_b31c5afb_29814cuda3std3__45__cpo4cendE,(_ZN39_INTERNAL_8abe2dd4_4_k_cu_b31c5afb_29814cuda3std6ranges3__45__cpo4swapE - _ZN39_INTERNAL_8abe2dd4_4_k_cu_b31c5afb_29814cuda3std3__45__cpo4cendE)
_ZN39_INTERNAL_8abe2dd4_4_k_cu_b31c5afb_29814cuda3std3__45__cpo4cendE:
	.zero		1
	.type		_ZN39_INTERNAL_8abe2dd4_4_k_cu_b31c5afb_29814cuda3std6ranges3__45__cpo4swapE,@object
	.size		_ZN39_INTERNAL_8abe2dd4_4_k_cu_b31c5afb_29814cuda3std6ranges3__45__cpo4swapE,(.L_10 - _ZN39_INTERNAL_8abe2dd4_4_k_cu_b31c5afb_29814cuda3std6ranges3__45__cpo4swapE)
_ZN39_INTERNAL_8abe2dd4_4_k_cu_b31c5afb_29814cuda3std6ranges3__45__cpo4swapE:
	.zero		1
.L_10:


//--------------------- .nv.constant0._ZN7cutlass13device_kernelINS_4conv6kernel13ConvUniversalINS1_16ConvProblemShapeILNS1_8OperatorE0ELi3EEENS1_10collective14CollectiveConvINS1_47MainloopSm100TmaUmmaWarpSpecializedImplicitGemmILS5_0ELi8ELi3ELi1ELi2EN4cute5tupleIJNSA_1CILi1EEESD_SD_EEEEENSB_IJNSC_ILi128EEENSC_ILi64EEENSB_IJSH_EEEEEENS_6half_tESK_NSA_8TiledMMAINSA_8MMA_AtomIJNSA_20SM100_MMA_F16BF16_SSISK_SK_fLi128ELi64ELNSA_4UMMA5MajorE0ELSP_0ELNSO_7ScaleInE0ELSQ_0EEEEEENSA_6LayoutISE_NSB_IJNSC_ILi0EEESU_SU_EEEEENSB_IJNSA_10UnderscoreESX_SX_EEEEENS7_6detail27Sm100ImplicitGemmTileTraitsINSA_20SM90_TMA_LOAD_IM2COLENSA_14ComposedLayoutINSA_7SwizzleILi3ELi4ELi3EEENSA_18smem_ptr_flag_bitsILi16EEENST_INSB_IJNSC_ILi8EEESH_EEENSB_IJSH_SD_EEEEEEEvEENS11_INSA_13SM90_TMA_LOADES1C_vEEEENS_8epilogue10collective18CollectiveEpilogueINS1H_23Sm100TmaWarpSpecializedILi3ELi2ELi32ELb1ELb0EEEJSJ_NSB_IJNST_ISG_SD_EENST_INSC_ILi32EEESD_EEEEESK_NSB_IJNSB_IJllllEEESD_SU_EEESK_S1R_NS1H_6fusion15FusionCallbacksIS1L_NS1S_17LinearCombinationISK_fSK_fLNS_15FloatRoundStyleE2EEESJ_S1P_JEEENSA_5SM1004TMEM4LOAD26SM100_TMEM_LOAD_32dp32b32xES12_NS13_INS14_ILi2ELi4ELi3EEES17_NST_INSB_IJS18_S1N_EEENSB_IJS1N_SD_EEEEEEENSA_39AutoVectorizingCopyWithAssumedAlignmentILi128EEENSA_21SM90_TMA_STORE_IM2COLES26_S28_S28_EEEvvEEEEvNT_6ParamsE --------------------------
	.section	.nv.constant0._ZN7cutlass13device_kernelINS_4conv6kernel13ConvUniversalINS1_16ConvProblemShapeILNS1_8OperatorE0ELi3EEENS1_10collective14CollectiveConvINS1_47MainloopSm100TmaUmmaWarpSpecializedImplicitGemmILS5_0ELi8ELi3ELi1ELi2EN4cute5tupleIJNSA_1CILi1EEESD_SD_EEEEENSB_IJNSC_ILi128EEENSC_ILi64EEENSB_IJSH_EEEEEENS_6half_tESK_NSA_8TiledMMAINSA_8MMA_AtomIJNSA_20SM100_MMA_F16BF16_SSISK_SK_fLi128ELi64ELNSA_4UMMA5MajorE0ELSP_0ELNSO_7ScaleInE0ELSQ_0EEEEEENSA_6LayoutISE_NSB_IJNSC_ILi0EEESU_SU_EEEEENSB_IJNSA_10UnderscoreESX_SX_EEEEENS7_6detail27Sm100ImplicitGemmTileTraitsINSA_20SM90_TMA_LOAD_IM2COLENSA_14ComposedLayoutINSA_7SwizzleILi3ELi4ELi3EEENSA_18smem_ptr_flag_bitsILi16EEENST_INSB_IJNSC_ILi8EEESH_EEENSB_IJSH_SD_EEEEEEEvEENS11_INSA_13SM90_TMA_LOADES1C_vEEEENS_8epilogue10collective18CollectiveEpilogueINS1H_23Sm100TmaWarpSpecializedILi3ELi2ELi32ELb1ELb0EEEJSJ_NSB_IJNST_ISG_SD_EENST_INSC_ILi32EEESD_EEEEESK_NSB_IJNSB_IJllllEEESD_SU_EEESK_S1R_NS1H_6fusion15FusionCallbacksIS1L_NS1S_17LinearCombinationISK_fSK_fLNS_15FloatRoundStyleE2EEESJ_S1P_JEEENSA_5SM1004TMEM4LOAD26SM100_TMEM_LOAD_32dp32b32xES12_NS13_INS14_ILi2ELi4ELi3EEES17_NST_INSB_IJS18_S1N_EEENSB_IJS1N_SD_EEEEEEENSA_39AutoVectorizingCopyWithAssumedAlignmentILi128EEENSA_21SM90_TMA_STORE_IM2COLES26_S28_S28_EEEvvEEEEvNT_6ParamsE,"a",@progbits
	.sectionflags	@""
	.align	4
.nv.constant0._ZN7cutlass13device_kernelINS_4conv6kernel13ConvUniversalINS1_16ConvProblemShapeILNS1_8OperatorE0ELi3EEENS1_10collective14CollectiveConvINS1_47MainloopSm100TmaUmmaWarpSpecializedImplicitGemmILS5_0ELi8ELi3ELi1ELi2EN4cute5tupleIJNSA_1CILi1EEESD_SD_EEEEENSB_IJNSC_ILi128EEENSC_ILi64EEENSB_IJSH_EEEEEENS_6half_tESK_NSA_8TiledMMAINSA_8MMA_AtomIJNSA_20SM100_MMA_F16BF16_SSISK_SK_fLi128ELi64ELNSA_4UMMA5MajorE0ELSP_0ELNSO_7ScaleInE0ELSQ_0EEEEEENSA_6LayoutISE_NSB_IJNSC_ILi0EEESU_SU_EEEEENSB_IJNSA_10UnderscoreESX_SX_EEEEENS7_6detail27Sm100ImplicitGemmTileTraitsINSA_20SM90_TMA_LOAD_IM2COLENSA_14ComposedLayoutINSA_7SwizzleILi3ELi4ELi3EEENSA_18smem_ptr_flag_bitsILi16EEENST_INSB_IJNSC_ILi8EEESH_EEENSB_IJSH_SD_EEEEEEEvEENS11_INSA_13SM90_TMA_LOADES1C_vEEEENS_8epilogue10collective18CollectiveEpilogueINS1H_23Sm100TmaWarpSpecializedILi3ELi2ELi32ELb1ELb0EEEJSJ_NSB_IJNST_ISG_SD_EENST_INSC_ILi32EEESD_EEEEESK_NSB_IJNSB_IJllllEEESD_SU_EEESK_S1R_NS1H_6fusion15FusionCallbacksIS1L_NS1S_17LinearCombinationISK_fSK_fLNS_15FloatRoundStyleE2EEESJ_S1P_JEEENSA_5SM1004TMEM4LOAD26SM100_TMEM_LOAD_32dp32b32xES12_NS13_INS14_ILi2ELi4ELi3EEES17_NST_INSB_IJS18_S1N_EEENSB_IJS1N_SD_EEEEEEENSA_39AutoVectorizingCopyWithAssumedAlignmentILi128EEENSA_21SM90_TMA_STORE_IM2COLES26_S28_S28_EEEvvEEEEvNT_6ParamsE:
	.zero		3200


//--------------------- SYMBOLS --------------------------

	.type		.nv.reservedSmem.offset0,@object
	.size		.nv.reservedSmem.offset0,0x4
	.type		.nv.reservedSmem.cap,@object
	.size		.nv.reservedSmem.cap,0x4
	.type		__assertfail,@function
